//
// Generated by NVIDIA NVVM Compiler
//
// Compiler Build ID: CL-36424714
// Cuda compilation tools, release 13.0, V13.0.88
// Based on NVVM 20.0.0
//

.version 9.0
.target sm_100
.address_size 64

	// .globl	_Z28similarityMatrixAndTransposePKfS0_iiiPfS1_
// _ZZ26matrixMultiplySharedLegacyPKfS0_PfS1_iiiiiiE2sA has been demoted
// _ZZ26matrixMultiplySharedLegacyPKfS0_PfS1_iiiiiiE2sB has been demoted
// _ZZ20matrixMultiplySharedIfEvPKT_S2_PS0_S3_iiiiiiE2sA has been demoted
// _ZZ20matrixMultiplySharedIfEvPKT_S2_PS0_S3_iiiiiiE2sB has been demoted

.visible .entry _Z28similarityMatrixAndTransposePKfS0_iiiPfS1_(
	.param .u64 .ptr .align 1 _Z28similarityMatrixAndTransposePKfS0_iiiPfS1__param_0,
	.param .u64 .ptr .align 1 _Z28similarityMatrixAndTransposePKfS0_iiiPfS1__param_1,
	.param .u32 _Z28similarityMatrixAndTransposePKfS0_iiiPfS1__param_2,
	.param .u32 _Z28similarityMatrixAndTransposePKfS0_iiiPfS1__param_3,
	.param .u32 _Z28similarityMatrixAndTransposePKfS0_iiiPfS1__param_4,
	.param .u64 .ptr .align 1 _Z28similarityMatrixAndTransposePKfS0_iiiPfS1__param_5,
	.param .u64 .ptr .align 1 _Z28similarityMatrixAndTransposePKfS0_iiiPfS1__param_6
)
{
	.reg .pred 	%p<13>;
	.reg .b32 	%r<51>;
	.reg .b32 	%f<112>;
	.reg .b64 	%rd<47>;

	ld.param.u64 	%rd12, [_Z28similarityMatrixAndTransposePKfS0_iiiPfS1__param_0];
	ld.param.u64 	%rd13, [_Z28similarityMatrixAndTransposePKfS0_iiiPfS1__param_1];
	ld.param.u32 	%r25, [_Z28similarityMatrixAndTransposePKfS0_iiiPfS1__param_2];
	ld.param.u32 	%r28, [_Z28similarityMatrixAndTransposePKfS0_iiiPfS1__param_3];
	ld.param.u32 	%r27, [_Z28similarityMatrixAndTransposePKfS0_iiiPfS1__param_4];
	ld.param.u64 	%rd10, [_Z28similarityMatrixAndTransposePKfS0_iiiPfS1__param_5];
	ld.param.u64 	%rd11, [_Z28similarityMatrixAndTransposePKfS0_iiiPfS1__param_6];
	cvta.to.global.u64 	%rd1, %rd13;
	cvta.to.global.u64 	%rd2, %rd12;
	mov.u32 	%r29, %tid.x;
	mov.u32 	%r30, %ctaid.x;
	mov.u32 	%r31, %ntid.x;
	mad.lo.s32 	%r1, %r30, %r31, %r29;
	mov.u32 	%r32, %tid.y;
	mov.u32 	%r33, %ctaid.y;
	mov.u32 	%r34, %ntid.y;
	mad.lo.s32 	%r35, %r33, %r34, %r32;
	setp.ge.s32 	%p1, %r1, %r25;
	setp.ge.s32 	%p2, %r35, %r28;
	or.pred  	%p3, %p1, %p2;
	@%p3 bra 	$L__BB0_15;
	setp.lt.s32 	%p4, %r27, 1;
	mov.f32 	%f111, 0f00000000;
	@%p4 bra 	$L__BB0_14;
	mul.lo.s32 	%r3, %r27, %r1;
	mul.lo.s32 	%r4, %r27, %r35;
	and.b32  	%r5, %r27, 15;
	setp.lt.u32 	%p5, %r27, 16;
	mov.f32 	%f111, 0f00000000;
	mov.b32 	%r47, 0;
	@%p5 bra 	$L__BB0_5;
	and.b32  	%r47, %r27, 2147483632;
	neg.s32 	%r45, %r47;
	add.s64 	%rd3, %rd2, 32;
	mul.wide.u32 	%rd14, %r4, 4;
	add.s64 	%rd15, %rd14, %rd1;
	add.s64 	%rd45, %rd15, 32;
	mov.f32 	%f111, 0f00000000;
	mov.u32 	%r44, %r3;
$L__BB0_4:
	.pragma "nounroll";
	mul.wide.s32 	%rd16, %r44, 4;
	add.s64 	%rd17, %rd3, %rd16;
	ld.global.f32 	%f18, [%rd17+-32];
	ld.global.f32 	%f19, [%rd45+-32];
	fma.rn.f32 	%f20, %f18, %f19, %f111;
	ld.global.f32 	%f21, [%rd17+-28];
	ld.global.f32 	%f22, [%rd45+-28];
	fma.rn.f32 	%f23, %f21, %f22, %f20;
	ld.global.f32 	%f24, [%rd17+-24];
	ld.global.f32 	%f25, [%rd45+-24];
	fma.rn.f32 	%f26, %f24, %f25, %f23;
	ld.global.f32 	%f27, [%rd17+-20];
	ld.global.f32 	%f28, [%rd45+-20];
	fma.rn.f32 	%f29, %f27, %f28, %f26;
	ld.global.f32 	%f30, [%rd17+-16];
	ld.global.f32 	%f31, [%rd45+-16];
	fma.rn.f32 	%f32, %f30, %f31, %f29;
	ld.global.f32 	%f33, [%rd17+-12];
	ld.global.f32 	%f34, [%rd45+-12];
	fma.rn.f32 	%f35, %f33, %f34, %f32;
	ld.global.f32 	%f36, [%rd17+-8];
	ld.global.f32 	%f37, [%rd45+-8];
	fma.rn.f32 	%f38, %f36, %f37, %f35;
	ld.global.f32 	%f39, [%rd17+-4];
	ld.global.f32 	%f40, [%rd45+-4];
	fma.rn.f32 	%f41, %f39, %f40, %f38;
	ld.global.f32 	%f42, [%rd17];
	ld.global.f32 	%f43, [%rd45];
	fma.rn.f32 	%f44, %f42, %f43, %f41;
	ld.global.f32 	%f45, [%rd17+4];
	ld.global.f32 	%f46, [%rd45+4];
	fma.rn.f32 	%f47, %f45, %f46, %f44;
	ld.global.f32 	%f48, [%rd17+8];
	ld.global.f32 	%f49, [%rd45+8];
	fma.rn.f32 	%f50, %f48, %f49, %f47;
	ld.global.f32 	%f51, [%rd17+12];
	ld.global.f32 	%f52, [%rd45+12];
	fma.rn.f32 	%f53, %f51, %f52, %f50;
	ld.global.f32 	%f54, [%rd17+16];
	ld.global.f32 	%f55, [%rd45+16];
	fma.rn.f32 	%f56, %f54, %f55, %f53;
	ld.global.f32 	%f57, [%rd17+20];
	ld.global.f32 	%f58, [%rd45+20];
	fma.rn.f32 	%f59, %f57, %f58, %f56;
	ld.global.f32 	%f60, [%rd17+24];
	ld.global.f32 	%f61, [%rd45+24];
	fma.rn.f32 	%f62, %f60, %f61, %f59;
	ld.global.f32 	%f63, [%rd17+28];
	ld.global.f32 	%f64, [%rd45+28];
	fma.rn.f32 	%f111, %f63, %f64, %f62;
	add.s32 	%r45, %r45, 16;
	add.s32 	%r44, %r44, 16;
	add.s64 	%rd45, %rd45, 64;
	setp.ne.s32 	%p6, %r45, 0;
	@%p6 bra 	$L__BB0_4;
$L__BB0_5:
	setp.eq.s32 	%p7, %r5, 0;
	@%p7 bra 	$L__BB0_14;
	and.b32  	%r13, %r27, 7;
	setp.lt.u32 	%p8, %r5, 8;
	@%p8 bra 	$L__BB0_8;
	add.s32 	%r37, %r47, %r3;
	mul.wide.s32 	%rd18, %r37, 4;
	add.s64 	%rd19, %rd2, %rd18;
	ld.global.f32 	%f66, [%rd19];
	add.s32 	%r38, %r47, %r4;
	mul.wide.u32 	%rd20, %r38, 4;
	add.s64 	%rd21, %rd1, %rd20;
	ld.global.f32 	%f67, [%rd21];
	fma.rn.f32 	%f68, %f66, %f67, %f111;
	ld.global.f32 	%f69, [%rd19+4];
	cvt.u64.u32 	%rd22, %r4;
	cvt.u64.u32 	%rd23, %r47;
	add.s64 	%rd24, %rd23, %rd22;
	shl.b64 	%rd25, %rd24, 2;
	add.s64 	%rd26, %rd1, %rd25;
	ld.global.f32 	%f70, [%rd26+4];
	fma.rn.f32 	%f71, %f69, %f70, %f68;
	ld.global.f32 	%f72, [%rd19+8];
	ld.global.f32 	%f73, [%rd26+8];
	fma.rn.f32 	%f74, %f72, %f73, %f71;
	ld.global.f32 	%f75, [%rd19+12];
	ld.global.f32 	%f76, [%rd26+12];
	fma.rn.f32 	%f77, %f75, %f76, %f74;
	ld.global.f32 	%f78, [%rd19+16];
	ld.global.f32 	%f79, [%rd26+16];
	fma.rn.f32 	%f80, %f78, %f79, %f77;
	ld.global.f32 	%f81, [%rd19+20];
	ld.global.f32 	%f82, [%rd26+20];
	fma.rn.f32 	%f83, %f81, %f82, %f80;
	ld.global.f32 	%f84, [%rd19+24];
	ld.global.f32 	%f85, [%rd26+24];
	fma.rn.f32 	%f86, %f84, %f85, %f83;
	ld.global.f32 	%f87, [%rd19+28];
	ld.global.f32 	%f88, [%rd26+28];
	fma.rn.f32 	%f111, %f87, %f88, %f86;
	add.s32 	%r47, %r47, 8;
$L__BB0_8:
	setp.eq.s32 	%p9, %r13, 0;
	@%p9 bra 	$L__BB0_14;
	and.b32  	%r16, %r27, 3;
	setp.lt.u32 	%p10, %r13, 4;
	@%p10 bra 	$L__BB0_11;
	add.s32 	%r39, %r47, %r3;
	mul.wide.s32 	%rd27, %r39, 4;
	add.s64 	%rd28, %rd2, %rd27;
	ld.global.f32 	%f90, [%rd28];
	add.s32 	%r40, %r47, %r4;
	mul.wide.u32 	%rd29, %r40, 4;
	add.s64 	%rd30, %rd1, %rd29;
	ld.global.f32 	%f91, [%rd30];
	fma.rn.f32 	%f92, %f90, %f91, %f111;
	ld.global.f32 	%f93, [%rd28+4];
	cvt.u64.u32 	%rd31, %r4;
	cvt.u64.u32 	%rd32, %r47;
	add.s64 	%rd33, %rd32, %rd31;
	shl.b64 	%rd34, %rd33, 2;
	add.s64 	%rd35, %rd1, %rd34;
	ld.global.f32 	%f94, [%rd35+4];
	fma.rn.f32 	%f95, %f93, %f94, %f92;
	ld.global.f32 	%f96, [%rd28+8];
	ld.global.f32 	%f97, [%rd35+8];
	fma.rn.f32 	%f98, %f96, %f97, %f95;
	ld.global.f32 	%f99, [%rd28+12];
	ld.global.f32 	%f100, [%rd35+12];
	fma.rn.f32 	%f111, %f99, %f100, %f98;
	add.s32 	%r47, %r47, 4;
$L__BB0_11:
	setp.eq.s32 	%p11, %r16, 0;
	@%p11 bra 	$L__BB0_14;
	add.s32 	%r41, %r47, %r4;
	mul.wide.u32 	%rd36, %r41, 4;
	add.s64 	%rd46, %rd1, %rd36;
	add.s32 	%r50, %r47, %r3;
	neg.s32 	%r49, %r16;
$L__BB0_13:
	.pragma "nounroll";
	mul.wide.s32 	%rd37, %r50, 4;
	add.s64 	%rd38, %rd2, %rd37;
	ld.global.f32 	%f101, [%rd38];
	ld.global.f32 	%f102, [%rd46];
	fma.rn.f32 	%f111, %f101, %f102, %f111;
	add.s64 	%rd46, %rd46, 4;
	add.s32 	%r50, %r50, 1;
	add.s32 	%r49, %r49, 1;
	setp.ne.s32 	%p12, %r49, 0;
	@%p12 bra 	$L__BB0_13;
$L__BB0_14:
	mad.lo.s32 	%r42, %r28, %r1, %r35;
	cvta.to.global.u64 	%rd39, %rd10;
	mul.wide.s32 	%rd40, %r42, 4;
	add.s64 	%rd41, %rd39, %rd40;
	st.global.f32 	[%rd41], %f111;
	mad.lo.s32 	%r43, %r25, %r35, %r1;
	cvta.to.global.u64 	%rd42, %rd11;
	mul.wide.s32 	%rd43, %r43, 4;
	add.s64 	%rd44, %rd42, %rd43;
	st.global.f32 	[%rd44], %f111;
$L__BB0_15:
	ret;

}
	// .globl	_Z26matrixMultiplySharedLegacyPKfS0_PfS1_iiiiii
.visible .entry _Z26matrixMultiplySharedLegacyPKfS0_PfS1_iiiiii(
	.param .u64 .ptr .align 1 _Z26matrixMultiplySharedLegacyPKfS0_PfS1_iiiiii_param_0,
	.param .u64 .ptr .align 1 _Z26matrixMultiplySharedLegacyPKfS0_PfS1_iiiiii_param_1,
	.param .u64 .ptr .align 1 _Z26matrixMultiplySharedLegacyPKfS0_PfS1_iiiiii_param_2,
	.param .u64 .ptr .align 1 _Z26matrixMultiplySharedLegacyPKfS0_PfS1_iiiiii_param_3,
	.param .u32 _Z26matrixMultiplySharedLegacyPKfS0_PfS1_iiiiii_param_4,
	.param .u32 _Z26matrixMultiplySharedLegacyPKfS0_PfS1_iiiiii_param_5,
	.param .u32 _Z26matrixMultiplySharedLegacyPKfS0_PfS1_iiiiii_param_6,
	.param .u32 _Z26matrixMultiplySharedLegacyPKfS0_PfS1_iiiiii_param_7,
	.param .u32 _Z26matrixMultiplySharedLegacyPKfS0_PfS1_iiiiii_param_8,
	.param .u32 _Z26matrixMultiplySharedLegacyPKfS0_PfS1_iiiiii_param_9
)
{
	.reg .pred 	%p<12>;
	.reg .b32 	%r<49>;
	.reg .b32 	%f<79>;
	.reg .b64 	%rd<17>;
	// demoted variable
	.shared .align 4 .b8 _ZZ26matrixMultiplySharedLegacyPKfS0_PfS1_iiiiiiE2sA[1024];
	// demoted variable
	.shared .align 4 .b8 _ZZ26matrixMultiplySharedLegacyPKfS0_PfS1_iiiiiiE2sB[1024];
	ld.param.u64 	%rd3, [_Z26matrixMultiplySharedLegacyPKfS0_PfS1_iiiiii_param_0];
	ld.param.u64 	%rd4, [_Z26matrixMultiplySharedLegacyPKfS0_PfS1_iiiiii_param_1];
	ld.param.u64 	%rd5, [_Z26matrixMultiplySharedLegacyPKfS0_PfS1_iiiiii_param_2];
	ld.param.u64 	%rd6, [_Z26matrixMultiplySharedLegacyPKfS0_PfS1_iiiiii_param_3];
	ld.param.u32 	%r23, [_Z26matrixMultiplySharedLegacyPKfS0_PfS1_iiiiii_param_4];
	ld.param.u32 	%r24, [_Z26matrixMultiplySharedLegacyPKfS0_PfS1_iiiiii_param_5];
	ld.param.u32 	%r25, [_Z26matrixMultiplySharedLegacyPKfS0_PfS1_iiiiii_param_6];
	ld.param.u32 	%r26, [_Z26matrixMultiplySharedLegacyPKfS0_PfS1_iiiiii_param_7];
	ld.param.u32 	%r27, [_Z26matrixMultiplySharedLegacyPKfS0_PfS1_iiiiii_param_8];
	ld.param.u32 	%r28, [_Z26matrixMultiplySharedLegacyPKfS0_PfS1_iiiiii_param_9];
	mov.u32 	%r29, %ntid.y;
	mov.u32 	%r30, %ctaid.y;
	mov.u32 	%r46, %tid.y;
	mad.lo.s32 	%r2, %r29, %r30, %r46;
	mov.u32 	%r31, %ntid.x;
	mov.u32 	%r32, %ctaid.x;
	mov.u32 	%r44, %tid.x;
	mad.lo.s32 	%r4, %r31, %r32, %r44;
	setp.lt.s32 	%p1, %r24, -14;
	mov.f32 	%f78, 0f00000000;
	@%p1 bra 	$L__BB1_7;
	add.s32 	%r33, %r24, -1;
	shr.s32 	%r34, %r33, 31;
	shr.u32 	%r35, %r34, 28;
	add.s32 	%r36, %r33, %r35;
	shr.s32 	%r37, %r36, 4;
	neg.s32 	%r48, %r37;
	shl.b32 	%r38, %r46, 6;
	mov.u32 	%r39, _ZZ26matrixMultiplySharedLegacyPKfS0_PfS1_iiiiiiE2sA;
	add.s32 	%r5, %r39, %r38;
	shl.b32 	%r40, %r44, 2;
	add.s32 	%r6, %r5, %r40;
	mov.u32 	%r41, _ZZ26matrixMultiplySharedLegacyPKfS0_PfS1_iiiiiiE2sB;
	add.s32 	%r8, %r41, %r40;
	add.s32 	%r7, %r8, %r38;
	mad.lo.s32 	%r47, %r46, %r26, %r4;
	shl.b32 	%r11, %r26, 4;
	mad.lo.s32 	%r45, %r24, %r2, %r44;
	cvta.to.global.u64 	%rd1, %rd3;
	cvta.to.global.u64 	%rd2, %rd4;
	mov.f32 	%f78, 0f00000000;
$L__BB1_2:
	setp.ge.s32 	%p2, %r2, %r23;
	setp.ge.u32 	%p3, %r44, %r24;
	mov.f32 	%f76, 0f00000000;
	or.pred  	%p4, %p2, %p3;
	@%p4 bra 	$L__BB1_4;
	mul.wide.u32 	%rd7, %r45, 4;
	add.s64 	%rd8, %rd1, %rd7;
	ld.global.f32 	%f76, [%rd8];
$L__BB1_4:
	setp.ge.s32 	%p5, %r4, %r26;
	st.shared.f32 	[%r6], %f76;
	setp.ge.u32 	%p6, %r46, %r25;
	mov.f32 	%f77, 0f00000000;
	or.pred  	%p7, %p5, %p6;
	@%p7 bra 	$L__BB1_6;
	mul.wide.u32 	%rd9, %r47, 4;
	add.s64 	%rd10, %rd2, %rd9;
	ld.global.f32 	%f77, [%rd10];
$L__BB1_6:
	st.shared.f32 	[%r7], %f77;
	bar.sync 	0;
	ld.shared.f32 	%f12, [%r5];
	ld.shared.f32 	%f13, [%r8];
	mul.rn.f32 	%f14, %f12, %f13;
	add.rn.f32 	%f15, %f78, %f14;
	ld.shared.f32 	%f16, [%r5+4];
	ld.shared.f32 	%f17, [%r8+64];
	mul.rn.f32 	%f18, %f16, %f17;
	add.rn.f32 	%f19, %f15, %f18;
	ld.shared.f32 	%f20, [%r5+8];
	ld.shared.f32 	%f21, [%r8+128];
	mul.rn.f32 	%f22, %f20, %f21;
	add.rn.f32 	%f23, %f19, %f22;
	ld.shared.f32 	%f24, [%r5+12];
	ld.shared.f32 	%f25, [%r8+192];
	mul.rn.f32 	%f26, %f24, %f25;
	add.rn.f32 	%f27, %f23, %f26;
	ld.shared.f32 	%f28, [%r5+16];
	ld.shared.f32 	%f29, [%r8+256];
	mul.rn.f32 	%f30, %f28, %f29;
	add.rn.f32 	%f31, %f27, %f30;
	ld.shared.f32 	%f32, [%r5+20];
	ld.shared.f32 	%f33, [%r8+320];
	mul.rn.f32 	%f34, %f32, %f33;
	add.rn.f32 	%f35, %f31, %f34;
	ld.shared.f32 	%f36, [%r5+24];
	ld.shared.f32 	%f37, [%r8+384];
	mul.rn.f32 	%f38, %f36, %f37;
	add.rn.f32 	%f39, %f35, %f38;
	ld.shared.f32 	%f40, [%r5+28];
	ld.shared.f32 	%f41, [%r8+448];
	mul.rn.f32 	%f42, %f40, %f41;
	add.rn.f32 	%f43, %f39, %f42;
	ld.shared.f32 	%f44, [%r5+32];
	ld.shared.f32 	%f45, [%r8+512];
	mul.rn.f32 	%f46, %f44, %f45;
	add.rn.f32 	%f47, %f43, %f46;
	ld.shared.f32 	%f48, [%r5+36];
	ld.shared.f32 	%f49, [%r8+576];
	mul.rn.f32 	%f50, %f48, %f49;
	add.rn.f32 	%f51, %f47, %f50;
	ld.shared.f32 	%f52, [%r5+40];
	ld.shared.f32 	%f53, [%r8+640];
	mul.rn.f32 	%f54, %f52, %f53;
	add.rn.f32 	%f55, %f51, %f54;
	ld.shared.f32 	%f56, [%r5+44];
	ld.shared.f32 	%f57, [%r8+704];
	mul.rn.f32 	%f58, %f56, %f57;
	add.rn.f32 	%f59, %f55, %f58;
	ld.shared.f32 	%f60, [%r5+48];
	ld.shared.f32 	%f61, [%r8+768];
	mul.rn.f32 	%f62, %f60, %f61;
	add.rn.f32 	%f63, %f59, %f62;
	ld.shared.f32 	%f64, [%r5+52];
	ld.shared.f32 	%f65, [%r8+832];
	mul.rn.f32 	%f66, %f64, %f65;
	add.rn.f32 	%f67, %f63, %f66;
	ld.shared.f32 	%f68, [%r5+56];
	ld.shared.f32 	%f69, [%r8+896];
	mul.rn.f32 	%f70, %f68, %f69;
	add.rn.f32 	%f71, %f67, %f70;
	ld.shared.f32 	%f72, [%r5+60];
	ld.shared.f32 	%f73, [%r8+960];
	mul.rn.f32 	%f74, %f72, %f73;
	add.rn.f32 	%f78, %f71, %f74;
	bar.sync 	0;
	add.s32 	%r48, %r48, 1;
	add.s32 	%r47, %r47, %r11;
	add.s32 	%r46, %r46, 16;
	add.s32 	%r45, %r45, 16;
	add.s32 	%r44, %r44, 16;
	setp.ne.s32 	%p8, %r48, 1;
	@%p8 bra 	$L__BB1_2;
$L__BB1_7:
	setp.ge.s32 	%p9, %r2, %r27;
	setp.ge.s32 	%p10, %r4, %r28;
	or.pred  	%p11, %p9, %p10;
	@%p11 bra 	$L__BB1_9;
	mad.lo.s32 	%r42, %r28, %r2, %r4;
	cvta.to.global.u64 	%rd11, %rd5;
	mul.wide.s32 	%rd12, %r42, 4;
	add.s64 	%rd13, %rd11, %rd12;
	st.global.f32 	[%rd13], %f78;
	mad.lo.s32 	%r43, %r27, %r4, %r2;
	cvta.to.global.u64 	%rd14, %rd6;
	mul.wide.s32 	%rd15, %r43, 4;
	add.s64 	%rd16, %rd14, %rd15;
	st.global.f32 	[%rd16], %f78;
$L__BB1_9:
	ret;

}
	// .globl	_Z30similarityMatrixAndTransposeV2PKfS0_iiiPfS1_
.visible .entry _Z30similarityMatrixAndTransposeV2PKfS0_iiiPfS1_(
	.param .u64 .ptr .align 1 _Z30similarityMatrixAndTransposeV2PKfS0_iiiPfS1__param_0,
	.param .u64 .ptr .align 1 _Z30similarityMatrixAndTransposeV2PKfS0_iiiPfS1__param_1,
	.param .u32 _Z30similarityMatrixAndTransposeV2PKfS0_iiiPfS1__param_2,
	.param .u32 _Z30similarityMatrixAndTransposeV2PKfS0_iiiPfS1__param_3,
	.param .u32 _Z30similarityMatrixAndTransposeV2PKfS0_iiiPfS1__param_4,
	.param .u64 .ptr .align 1 _Z30similarityMatrixAndTransposeV2PKfS0_iiiPfS1__param_5,
	.param .u64 .ptr .align 1 _Z30similarityMatrixAndTransposeV2PKfS0_iiiPfS1__param_6
)
{
	.reg .pred 	%p<9>;
	.reg .b32 	%r<39>;
	.reg .b32 	%f<95>;
	.reg .b64 	%rd<38>;

	ld.param.u64 	%rd18, [_Z30similarityMatrixAndTransposeV2PKfS0_iiiPfS1__param_0];
	ld.param.u64 	%rd19, [_Z30similarityMatrixAndTransposeV2PKfS0_iiiPfS1__param_1];
	ld.param.u32 	%r15, [_Z30similarityMatrixAndTransposeV2PKfS0_iiiPfS1__param_2];
	ld.param.u32 	%r18, [_Z30similarityMatrixAndTransposeV2PKfS0_iiiPfS1__param_3];
	ld.param.u32 	%r17, [_Z30similarityMatrixAndTransposeV2PKfS0_iiiPfS1__param_4];
	ld.param.u64 	%rd16, [_Z30similarityMatrixAndTransposeV2PKfS0_iiiPfS1__param_5];
	ld.param.u64 	%rd17, [_Z30similarityMatrixAndTransposeV2PKfS0_iiiPfS1__param_6];
	cvta.to.global.u64 	%rd1, %rd19;
	cvta.to.global.u64 	%rd2, %rd18;
	mov.u32 	%r19, %tid.x;
	mov.u32 	%r20, %ctaid.x;
	mov.u32 	%r21, %ntid.x;
	mad.lo.s32 	%r1, %r20, %r21, %r19;
	mov.u32 	%r22, %tid.y;
	mov.u32 	%r23, %ctaid.y;
	mov.u32 	%r24, %ntid.y;
	mad.lo.s32 	%r25, %r23, %r24, %r22;
	setp.ge.s32 	%p1, %r1, %r15;
	setp.ge.s32 	%p2, %r25, %r18;
	or.pred  	%p3, %p1, %p2;
	@%p3 bra 	$L__BB2_9;
	mul.lo.s32 	%r3, %r17, %r25;
	setp.lt.s32 	%p4, %r17, 1;
	mov.f32 	%f94, 0f00000000;
	@%p4 bra 	$L__BB2_8;
	mul.lo.s32 	%r27, %r17, %r1;
	cvt.s64.s32 	%rd3, %r27;
	add.s32 	%r28, %r17, -1;
	shr.u32 	%r29, %r28, 2;
	add.s32 	%r4, %r29, 1;
	and.b32  	%r5, %r4, 3;
	setp.lt.u32 	%p5, %r17, 13;
	mov.f32 	%f94, 0f00000000;
	mov.b32 	%r37, 0;
	@%p5 bra 	$L__BB2_5;
	and.b32  	%r31, %r4, 2147483644;
	neg.s32 	%r35, %r31;
	shl.b64 	%rd20, %rd3, 2;
	add.s64 	%rd21, %rd20, %rd2;
	add.s64 	%rd35, %rd21, 32;
	mul.wide.u32 	%rd22, %r3, 4;
	add.s64 	%rd23, %rd22, %rd1;
	add.s64 	%rd34, %rd23, 32;
	mov.f32 	%f94, 0f00000000;
	mov.b32 	%r37, 0;
$L__BB2_4:
	.pragma "nounroll";
	ld.global.v4.f32 	{%f12, %f13, %f14, %f15}, [%rd35+-32];
	ld.global.v4.f32 	{%f16, %f17, %f18, %f19}, [%rd34+-32];
	fma.rn.f32 	%f20, %f12, %f16, 0f00000000;
	add.f32 	%f21, %f94, %f20;
	fma.rn.f32 	%f22, %f13, %f17, 0f00000000;
	add.f32 	%f23, %f21, %f22;
	fma.rn.f32 	%f24, %f14, %f18, 0f00000000;
	add.f32 	%f25, %f23, %f24;
	fma.rn.f32 	%f26, %f15, %f19, 0f00000000;
	add.f32 	%f27, %f25, %f26;
	ld.global.v4.f32 	{%f28, %f29, %f30, %f31}, [%rd35+-16];
	ld.global.v4.f32 	{%f32, %f33, %f34, %f35}, [%rd34+-16];
	fma.rn.f32 	%f36, %f28, %f32, 0f00000000;
	add.f32 	%f37, %f27, %f36;
	fma.rn.f32 	%f38, %f29, %f33, 0f00000000;
	add.f32 	%f39, %f37, %f38;
	fma.rn.f32 	%f40, %f30, %f34, 0f00000000;
	add.f32 	%f41, %f39, %f40;
	fma.rn.f32 	%f42, %f31, %f35, 0f00000000;
	add.f32 	%f43, %f41, %f42;
	ld.global.v4.f32 	{%f44, %f45, %f46, %f47}, [%rd35];
	ld.global.v4.f32 	{%f48, %f49, %f50, %f51}, [%rd34];
	fma.rn.f32 	%f52, %f44, %f48, 0f00000000;
	add.f32 	%f53, %f43, %f52;
	fma.rn.f32 	%f54, %f45, %f49, 0f00000000;
	add.f32 	%f55, %f53, %f54;
	fma.rn.f32 	%f56, %f46, %f50, 0f00000000;
	add.f32 	%f57, %f55, %f56;
	fma.rn.f32 	%f58, %f47, %f51, 0f00000000;
	add.f32 	%f59, %f57, %f58;
	ld.global.v4.f32 	{%f60, %f61, %f62, %f63}, [%rd35+16];
	ld.global.v4.f32 	{%f64, %f65, %f66, %f67}, [%rd34+16];
	fma.rn.f32 	%f68, %f60, %f64, 0f00000000;
	add.f32 	%f69, %f59, %f68;
	fma.rn.f32 	%f70, %f61, %f65, 0f00000000;
	add.f32 	%f71, %f69, %f70;
	fma.rn.f32 	%f72, %f62, %f66, 0f00000000;
	add.f32 	%f73, %f71, %f72;
	fma.rn.f32 	%f74, %f63, %f67, 0f00000000;
	add.f32 	%f94, %f73, %f74;
	add.s32 	%r37, %r37, 16;
	add.s32 	%r35, %r35, 4;
	add.s64 	%rd35, %rd35, 64;
	add.s64 	%rd34, %rd34, 64;
	setp.ne.s32 	%p6, %r35, 0;
	@%p6 bra 	$L__BB2_4;
$L__BB2_5:
	setp.eq.s32 	%p7, %r5, 0;
	@%p7 bra 	$L__BB2_8;
	add.s32 	%r32, %r37, %r3;
	mul.wide.u32 	%rd24, %r32, 4;
	add.s64 	%rd37, %rd1, %rd24;
	cvt.u64.u32 	%rd25, %r37;
	add.s64 	%rd26, %rd3, %rd25;
	shl.b64 	%rd27, %rd26, 2;
	add.s64 	%rd36, %rd2, %rd27;
	neg.s32 	%r38, %r5;
$L__BB2_7:
	.pragma "nounroll";
	ld.global.v4.f32 	{%f75, %f76, %f77, %f78}, [%rd36];
	ld.global.v4.f32 	{%f79, %f80, %f81, %f82}, [%rd37];
	fma.rn.f32 	%f83, %f75, %f79, 0f00000000;
	add.f32 	%f84, %f94, %f83;
	fma.rn.f32 	%f85, %f76, %f80, 0f00000000;
	add.f32 	%f86, %f84, %f85;
	fma.rn.f32 	%f87, %f77, %f81, 0f00000000;
	add.f32 	%f88, %f86, %f87;
	fma.rn.f32 	%f89, %f78, %f82, 0f00000000;
	add.f32 	%f94, %f88, %f89;
	add.s64 	%rd37, %rd37, 16;
	add.s64 	%rd36, %rd36, 16;
	add.s32 	%r38, %r38, 1;
	setp.ne.s32 	%p8, %r38, 0;
	@%p8 bra 	$L__BB2_7;
$L__BB2_8:
	mad.lo.s32 	%r33, %r18, %r1, %r25;
	cvta.to.global.u64 	%rd28, %rd16;
	mul.wide.s32 	%rd29, %r33, 4;
	add.s64 	%rd30, %rd28, %rd29;
	st.global.f32 	[%rd30], %f94;
	mad.lo.s32 	%r34, %r15, %r25, %r1;
	cvta.to.global.u64 	%rd31, %rd17;
	mul.wide.s32 	%rd32, %r34, 4;
	add.s64 	%rd33, %rd31, %rd32;
	st.global.f32 	[%rd33], %f94;
$L__BB2_9:
	ret;

}
	// .globl	_Z13find_nnlegacyPKfPiPfiif
.visible .entry _Z13find_nnlegacyPKfPiPfiif(
	.param .u64 .ptr .align 1 _Z13find_nnlegacyPKfPiPfiif_param_0,
	.param .u64 .ptr .align 1 _Z13find_nnlegacyPKfPiPfiif_param_1,
	.param .u64 .ptr .align 1 _Z13find_nnlegacyPKfPiPfiif_param_2,
	.param .u32 _Z13find_nnlegacyPKfPiPfiif_param_3,
	.param .u32 _Z13find_nnlegacyPKfPiPfiif_param_4,
	.param .f32 _Z13find_nnlegacyPKfPiPfiif_param_5
)
{
	.reg .pred 	%p<18>;
	.reg .b32 	%r<63>;
	.reg .b32 	%f<60>;
	.reg .b64 	%rd<15>;

	ld.param.u64 	%rd6, [_Z13find_nnlegacyPKfPiPfiif_param_0];
	ld.param.u64 	%rd4, [_Z13find_nnlegacyPKfPiPfiif_param_1];
	ld.param.u64 	%rd5, [_Z13find_nnlegacyPKfPiPfiif_param_2];
	ld.param.u32 	%r35, [_Z13find_nnlegacyPKfPiPfiif_param_3];
	ld.param.u32 	%r34, [_Z13find_nnlegacyPKfPiPfiif_param_4];
	ld.param.f32 	%f26, [_Z13find_nnlegacyPKfPiPfiif_param_5];
	cvta.to.global.u64 	%rd1, %rd6;
	mov.u32 	%r36, %tid.x;
	mov.u32 	%r37, %ctaid.x;
	mov.u32 	%r38, %ntid.x;
	mad.lo.s32 	%r1, %r37, %r38, %r36;
	setp.ge.s32 	%p1, %r1, %r35;
	@%p1 bra 	$L__BB3_24;
	setp.lt.s32 	%p2, %r34, 1;
	mov.b32 	%r60, -1;
	mov.f32 	%f41, 0fF149F2CA;
	mov.f32 	%f49, %f41;
	@%p2 bra 	$L__BB3_23;
	mul.lo.s32 	%r2, %r34, %r1;
	and.b32  	%r3, %r34, 3;
	setp.lt.u32 	%p3, %r34, 4;
	mov.f32 	%f49, 0fF149F2CA;
	mov.b32 	%r60, -1;
	mov.b32 	%r59, 0;
	mov.f32 	%f41, %f49;
	@%p3 bra 	$L__BB3_17;
	and.b32  	%r59, %r34, 2147483644;
	neg.s32 	%r48, %r59;
	add.s64 	%rd2, %rd1, 8;
	mov.f32 	%f49, 0fF149F2CA;
	mov.b32 	%r60, -1;
	mov.b32 	%r47, 1;
	mov.u32 	%r46, %r2;
$L__BB3_4:
	add.s32 	%r50, %r47, -1;
	mul.wide.s32 	%rd7, %r46, 4;
	add.s64 	%rd3, %rd2, %rd7;
	ld.global.f32 	%f3, [%rd3+-8];
	setp.gt.f32 	%p4, %f3, %f41;
	mov.f32 	%f45, %f3;
	@%p4 bra 	$L__BB3_7;
	setp.leu.f32 	%p5, %f3, %f49;
	mov.f32 	%f45, %f41;
	mov.f32 	%f41, %f49;
	mov.u32 	%r50, %r60;
	@%p5 bra 	$L__BB3_7;
	mov.f32 	%f41, %f3;
$L__BB3_7:
	ld.global.f32 	%f6, [%rd3+-4];
	setp.gt.f32 	%p6, %f6, %f45;
	mov.f32 	%f47, %f6;
	mov.u32 	%r51, %r47;
	@%p6 bra 	$L__BB3_10;
	setp.leu.f32 	%p7, %f6, %f41;
	mov.f32 	%f47, %f45;
	mov.f32 	%f45, %f41;
	mov.u32 	%r51, %r50;
	@%p7 bra 	$L__BB3_10;
	mov.f32 	%f45, %f6;
$L__BB3_10:
	add.s32 	%r52, %r47, 1;
	ld.global.f32 	%f9, [%rd3];
	setp.gt.f32 	%p8, %f9, %f47;
	mov.f32 	%f49, %f9;
	@%p8 bra 	$L__BB3_13;
	setp.leu.f32 	%p9, %f9, %f45;
	mov.f32 	%f49, %f47;
	mov.f32 	%f47, %f45;
	mov.u32 	%r52, %r51;
	@%p9 bra 	$L__BB3_13;
	mov.f32 	%f47, %f9;
$L__BB3_13:
	ld.global.f32 	%f12, [%rd3+4];
	setp.gt.f32 	%p10, %f12, %f49;
	add.s32 	%r60, %r47, 2;
	mov.f32 	%f41, %f12;
	@%p10 bra 	$L__BB3_16;
	setp.leu.f32 	%p11, %f12, %f47;
	mov.f32 	%f41, %f49;
	mov.f32 	%f49, %f47;
	mov.u32 	%r60, %r52;
	@%p11 bra 	$L__BB3_16;
	mov.f32 	%f49, %f12;
$L__BB3_16:
	add.s32 	%r48, %r48, 4;
	add.s32 	%r47, %r47, 4;
	add.s32 	%r46, %r46, 4;
	setp.ne.s32 	%p12, %r48, 0;
	@%p12 bra 	$L__BB3_4;
$L__BB3_17:
	setp.eq.s32 	%p13, %r3, 0;
	@%p13 bra 	$L__BB3_23;
	add.s32 	%r58, %r59, %r2;
	neg.s32 	%r57, %r3;
$L__BB3_19:
	.pragma "nounroll";
	mov.f32 	%f20, %f41;
	mov.f32 	%f19, %f49;
	mov.u32 	%r28, %r60;
	mul.wide.s32 	%rd8, %r58, 4;
	add.s64 	%rd9, %rd1, %rd8;
	ld.global.f32 	%f21, [%rd9];
	setp.gt.f32 	%p14, %f21, %f20;
	mov.f32 	%f41, %f21;
	mov.f32 	%f49, %f20;
	mov.u32 	%r60, %r59;
	@%p14 bra 	$L__BB3_22;
	setp.leu.f32 	%p15, %f21, %f19;
	mov.f32 	%f41, %f20;
	mov.f32 	%f49, %f19;
	mov.u32 	%r60, %r28;
	@%p15 bra 	$L__BB3_22;
	mov.f32 	%f49, %f21;
$L__BB3_22:
	add.s32 	%r59, %r59, 1;
	add.s32 	%r58, %r58, 1;
	add.s32 	%r57, %r57, 1;
	setp.ne.s32 	%p16, %r57, 0;
	@%p16 bra 	$L__BB3_19;
$L__BB3_23:
	mov.f32 	%f31, 0f3F800000;
	sub.f32 	%f32, %f31, %f41;
	add.f32 	%f33, %f32, %f32;
	sub.f32 	%f34, %f31, %f49;
	add.f32 	%f35, %f34, %f34;
	mul.f32 	%f36, %f26, %f35;
	setp.le.f32 	%p17, %f33, %f36;
	selp.b32 	%r45, %r60, -1, %p17;
	cvta.to.global.u64 	%rd10, %rd4;
	mul.wide.s32 	%rd11, %r1, 4;
	add.s64 	%rd12, %rd10, %rd11;
	st.global.u32 	[%rd12], %r45;
	add.f32 	%f37, %f41, 0f3F800000;
	mul.f32 	%f38, %f37, 0f3F000000;
	selp.f32 	%f39, %f38, 0f00000000, %p17;
	cvta.to.global.u64 	%rd13, %rd5;
	add.s64 	%rd14, %rd13, %rd11;
	st.global.f32 	[%rd14], %f39;
$L__BB3_24:
	ret;

}
	// .globl	_Z15find_nnV2legacyPKfPiPfiif
.visible .entry _Z15find_nnV2legacyPKfPiPfiif(
	.param .u64 .ptr .align 1 _Z15find_nnV2legacyPKfPiPfiif_param_0,
	.param .u64 .ptr .align 1 _Z15find_nnV2legacyPKfPiPfiif_param_1,
	.param .u64 .ptr .align 1 _Z15find_nnV2legacyPKfPiPfiif_param_2,
	.param .u32 _Z15find_nnV2legacyPKfPiPfiif_param_3,
	.param .u32 _Z15find_nnV2legacyPKfPiPfiif_param_4,
	.param .f32 _Z15find_nnV2legacyPKfPiPfiif_param_5
)
{
	.reg .pred 	%p<18>;
	.reg .b32 	%r<54>;
	.reg .b32 	%f<55>;
	.reg .b64 	%rd<15>;

	ld.param.u64 	%rd5, [_Z15find_nnV2legacyPKfPiPfiif_param_0];
	ld.param.u64 	%rd3, [_Z15find_nnV2legacyPKfPiPfiif_param_1];
	ld.param.u64 	%rd4, [_Z15find_nnV2legacyPKfPiPfiif_param_2];
	ld.param.u32 	%r26, [_Z15find_nnV2legacyPKfPiPfiif_param_3];
	ld.param.u32 	%r25, [_Z15find_nnV2legacyPKfPiPfiif_param_4];
	ld.param.f32 	%f15, [_Z15find_nnV2legacyPKfPiPfiif_param_5];
	cvta.to.global.u64 	%rd1, %rd5;
	mov.u32 	%r27, %tid.x;
	mov.u32 	%r28, %ctaid.x;
	mov.u32 	%r29, %ntid.x;
	mad.lo.s32 	%r1, %r28, %r29, %r27;
	setp.ge.s32 	%p1, %r1, %r26;
	@%p1 bra 	$L__BB4_9;
	setp.lt.s32 	%p2, %r25, 1;
	mov.b32 	%r53, -1;
	mov.f32 	%f47, 0fF149F2CA;
	mov.f32 	%f54, %f47;
	@%p2 bra 	$L__BB4_8;
	mul.lo.s32 	%r2, %r25, %r1;
	and.b32  	%r3, %r25, 3;
	setp.lt.u32 	%p3, %r25, 4;
	mov.f32 	%f54, 0fF149F2CA;
	mov.b32 	%r53, -1;
	mov.b32 	%r51, 0;
	mov.f32 	%f47, %f54;
	@%p3 bra 	$L__BB4_5;
	and.b32  	%r51, %r25, 2147483644;
	add.s64 	%rd2, %rd1, 8;
	mov.f32 	%f54, 0fF149F2CA;
	mov.b32 	%r53, -1;
	mov.b32 	%r44, 0;
	mov.u32 	%r43, %r2;
$L__BB4_4:
	.pragma "nounroll";
	mul.wide.s32 	%rd6, %r43, 4;
	add.s64 	%rd7, %rd2, %rd6;
	ld.global.f32 	%f20, [%rd7+-8];
	setp.gt.f32 	%p4, %f20, %f47;
	setp.gt.f32 	%p5, %f20, %f54;
	selp.f32 	%f21, %f20, %f54, %p5;
	selp.f32 	%f22, %f20, %f47, %p4;
	selp.f32 	%f23, %f47, %f21, %p4;
	selp.b32 	%r36, %r44, %r53, %p4;
	ld.global.f32 	%f24, [%rd7+-4];
	setp.gt.f32 	%p6, %f24, %f22;
	setp.gt.f32 	%p7, %f24, %f23;
	selp.f32 	%f25, %f24, %f23, %p7;
	selp.f32 	%f26, %f24, %f22, %p6;
	selp.f32 	%f27, %f22, %f25, %p6;
	add.s32 	%r37, %r44, 1;
	selp.b32 	%r38, %r37, %r36, %p6;
	ld.global.f32 	%f28, [%rd7];
	setp.gt.f32 	%p8, %f28, %f26;
	setp.gt.f32 	%p9, %f28, %f27;
	selp.f32 	%f29, %f28, %f27, %p9;
	selp.f32 	%f30, %f28, %f26, %p8;
	selp.f32 	%f31, %f26, %f29, %p8;
	add.s32 	%r39, %r44, 2;
	selp.b32 	%r40, %r39, %r38, %p8;
	ld.global.f32 	%f32, [%rd7+4];
	setp.gt.f32 	%p10, %f32, %f30;
	setp.gt.f32 	%p11, %f32, %f31;
	selp.f32 	%f33, %f32, %f31, %p11;
	selp.f32 	%f47, %f32, %f30, %p10;
	selp.f32 	%f54, %f30, %f33, %p10;
	add.s32 	%r41, %r44, 3;
	selp.b32 	%r53, %r41, %r40, %p10;
	add.s32 	%r43, %r43, 4;
	add.s32 	%r44, %r44, 4;
	setp.ne.s32 	%p12, %r44, %r51;
	@%p12 bra 	$L__BB4_4;
$L__BB4_5:
	setp.eq.s32 	%p13, %r3, 0;
	@%p13 bra 	$L__BB4_8;
	add.s32 	%r50, %r51, %r2;
	neg.s32 	%r49, %r3;
	mov.f32 	%f52, %f47;
$L__BB4_7:
	.pragma "nounroll";
	mul.wide.s32 	%rd8, %r50, 4;
	add.s64 	%rd9, %rd1, %rd8;
	ld.global.f32 	%f34, [%rd9];
	setp.gt.f32 	%p14, %f34, %f52;
	setp.gt.f32 	%p15, %f34, %f54;
	selp.f32 	%f35, %f34, %f54, %p15;
	selp.f32 	%f47, %f34, %f52, %p14;
	selp.f32 	%f54, %f52, %f35, %p14;
	selp.b32 	%r53, %r51, %r53, %p14;
	add.s32 	%r51, %r51, 1;
	add.s32 	%r50, %r50, 1;
	add.s32 	%r49, %r49, 1;
	setp.ne.s32 	%p16, %r49, 0;
	mov.f32 	%f52, %f47;
	@%p16 bra 	$L__BB4_7;
$L__BB4_8:
	mov.f32 	%f36, 0f3F800000;
	sub.f32 	%f37, %f36, %f47;
	add.f32 	%f38, %f37, %f37;
	sub.f32 	%f39, %f36, %f54;
	add.f32 	%f40, %f39, %f39;
	mul.f32 	%f41, %f15, %f40;
	setp.le.f32 	%p17, %f38, %f41;
	selp.b32 	%r42, %r53, -1, %p17;
	cvta.to.global.u64 	%rd10, %rd3;
	mul.wide.s32 	%rd11, %r1, 4;
	add.s64 	%rd12, %rd10, %rd11;
	st.global.u32 	[%rd12], %r42;
	add.f32 	%f42, %f47, 0f3F800000;
	mul.f32 	%f43, %f42, 0f3F000000;
	selp.f32 	%f44, %f43, 0f00000000, %p17;
	cvta.to.global.u64 	%rd13, %rd4;
	add.s64 	%rd14, %rd13, %rd11;
	st.global.f32 	[%rd14], %f44;
$L__BB4_9:
	ret;

}
	// .globl	_Z11mutualCheckPiPKii
.visible .entry _Z11mutualCheckPiPKii(
	.param .u64 .ptr .align 1 _Z11mutualCheckPiPKii_param_0,
	.param .u64 .ptr .align 1 _Z11mutualCheckPiPKii_param_1,
	.param .u32 _Z11mutualCheckPiPKii_param_2
)
{
	.reg .pred 	%p<4>;
	.reg .b32 	%r<12>;
	.reg .b64 	%rd<9>;

	ld.param.u64 	%rd2, [_Z11mutualCheckPiPKii_param_0];
	ld.param.u64 	%rd3, [_Z11mutualCheckPiPKii_param_1];
	ld.param.u32 	%r5, [_Z11mutualCheckPiPKii_param_2];
	mov.u32 	%r6, %tid.x;
	mov.u32 	%r7, %ctaid.x;
	mov.u32 	%r8, %ntid.x;
	mad.lo.s32 	%r1, %r7, %r8, %r6;
	setp.ge.s32 	%p1, %r1, %r5;
	@%p1 bra 	$L__BB5_4;
	cvta.to.global.u64 	%rd4, %rd2;
	mul.wide.s32 	%rd5, %r1, 4;
	add.s64 	%rd1, %rd4, %rd5;
	ld.global.u32 	%r2, [%rd1];
	setp.eq.s32 	%p2, %r2, -1;
	mov.b32 	%r11, -1;
	@%p2 bra 	$L__BB5_3;
	cvta.to.global.u64 	%rd6, %rd3;
	mul.wide.s32 	%rd7, %r2, 4;
	add.s64 	%rd8, %rd6, %rd7;
	ld.global.u32 	%r11, [%rd8];
$L__BB5_3:
	setp.eq.s32 	%p3, %r11, %r1;
	selp.b32 	%r10, %r2, -1, %p3;
	st.global.u32 	[%rd1], %r10;
$L__BB5_4:
	ret;

}
	// .globl	_Z15mutualCheckFastPiPKii
.visible .entry _Z15mutualCheckFastPiPKii(
	.param .u64 .ptr .align 1 _Z15mutualCheckFastPiPKii_param_0,
	.param .u64 .ptr .align 1 _Z15mutualCheckFastPiPKii_param_1,
	.param .u32 _Z15mutualCheckFastPiPKii_param_2
)
{
	.reg .pred 	%p<4>;
	.reg .b32 	%r<12>;
	.reg .b64 	%rd<9>;

	ld.param.u64 	%rd2, [_Z15mutualCheckFastPiPKii_param_0];
	ld.param.u64 	%rd3, [_Z15mutualCheckFastPiPKii_param_1];
	ld.param.u32 	%r5, [_Z15mutualCheckFastPiPKii_param_2];
	mov.u32 	%r6, %tid.x;
	mov.u32 	%r7, %ctaid.x;
	mov.u32 	%r8, %ntid.x;
	mad.lo.s32 	%r1, %r7, %r8, %r6;
	setp.ge.s32 	%p1, %r1, %r5;
	@%p1 bra 	$L__BB6_4;
	cvta.to.global.u64 	%rd4, %rd2;
	mul.wide.s32 	%rd5, %r1, 4;
	add.s64 	%rd1, %rd4, %rd5;
	ld.global.u32 	%r2, [%rd1];
	setp.eq.s32 	%p2, %r2, -1;
	mov.b32 	%r11, -1;
	@%p2 bra 	$L__BB6_3;
	cvta.to.global.u64 	%rd6, %rd3;
	mul.wide.s32 	%rd7, %r2, 4;
	add.s64 	%rd8, %rd6, %rd7;
	ld.global.u32 	%r10, [%rd8];
	setp.eq.s32 	%p3, %r10, %r1;
	selp.b32 	%r11, %r2, -1, %p3;
$L__BB6_3:
	st.global.u32 	[%rd1], %r11;
$L__BB6_4:
	ret;

}
	// .globl	_Z9transposeIfEvPKT_PS0_ii
.visible .entry _Z9transposeIfEvPKT_PS0_ii(
	.param .u64 .ptr .align 1 _Z9transposeIfEvPKT_PS0_ii_param_0,
	.param .u64 .ptr .align 1 _Z9transposeIfEvPKT_PS0_ii_param_1,
	.param .u32 _Z9transposeIfEvPKT_PS0_ii_param_2,
	.param .u32 _Z9transposeIfEvPKT_PS0_ii_param_3
)
{
	.reg .pred 	%p<4>;
	.reg .b32 	%r<15>;
	.reg .b32 	%f<2>;
	.reg .b64 	%rd<9>;

	ld.param.u64 	%rd1, [_Z9transposeIfEvPKT_PS0_ii_param_0];
	ld.param.u64 	%rd2, [_Z9transposeIfEvPKT_PS0_ii_param_1];
	ld.param.u32 	%r3, [_Z9transposeIfEvPKT_PS0_ii_param_2];
	ld.param.u32 	%r5, [_Z9transposeIfEvPKT_PS0_ii_param_3];
	mov.u32 	%r6, %tid.x;
	mov.u32 	%r7, %ctaid.x;
	mov.u32 	%r8, %ntid.x;
	mad.lo.s32 	%r1, %r7, %r8, %r6;
	mov.u32 	%r9, %tid.y;
	mov.u32 	%r10, %ctaid.y;
	mov.u32 	%r11, %ntid.y;
	mad.lo.s32 	%r12, %r10, %r11, %r9;
	setp.ge.s32 	%p1, %r1, %r3;
	setp.ge.s32 	%p2, %r12, %r5;
	or.pred  	%p3, %p1, %p2;
	@%p3 bra 	$L__BB7_2;
	cvta.to.global.u64 	%rd3, %rd1;
	cvta.to.global.u64 	%rd4, %rd2;
	mad.lo.s32 	%r13, %r5, %r1, %r12;
	mul.wide.s32 	%rd5, %r13, 4;
	add.s64 	%rd6, %rd3, %rd5;
	ld.global.f32 	%f1, [%rd6];
	mad.lo.s32 	%r14, %r3, %r12, %r1;
	mul.wide.s32 	%rd7, %r14, 4;
	add.s64 	%rd8, %rd4, %rd7;
	st.global.f32 	[%rd8], %f1;
$L__BB7_2:
	ret;

}
	// .globl	_Z20matrixMultiplySharedIfEvPKT_S2_PS0_S3_iiiiii
.visible .entry _Z20matrixMultiplySharedIfEvPKT_S2_PS0_S3_iiiiii(
	.param .u64 .ptr .align 1 _Z20matrixMultiplySharedIfEvPKT_S2_PS0_S3_iiiiii_param_0,
	.param .u64 .ptr .align 1 _Z20matrixMultiplySharedIfEvPKT_S2_PS0_S3_iiiiii_param_1,
	.param .u64 .ptr .align 1 _Z20matrixMultiplySharedIfEvPKT_S2_PS0_S3_iiiiii_param_2,
	.param .u64 .ptr .align 1 _Z20matrixMultiplySharedIfEvPKT_S2_PS0_S3_iiiiii_param_3,
	.param .u32 _Z20matrixMultiplySharedIfEvPKT_S2_PS0_S3_iiiiii_param_4,
	.param .u32 _Z20matrixMultiplySharedIfEvPKT_S2_PS0_S3_iiiiii_param_5,
	.param .u32 _Z20matrixMultiplySharedIfEvPKT_S2_PS0_S3_iiiiii_param_6,
	.param .u32 _Z20matrixMultiplySharedIfEvPKT_S2_PS0_S3_iiiiii_param_7,
	.param .u32 _Z20matrixMultiplySharedIfEvPKT_S2_PS0_S3_iiiiii_param_8,
	.param .u32 _Z20matrixMultiplySharedIfEvPKT_S2_PS0_S3_iiiiii_param_9
)
{
	.reg .pred 	%p<26>;
	.reg .b32 	%r<65>;
	.reg .b32 	%f<229>;
	.reg .b64 	%rd<27>;
	// demoted variable
	.shared .align 4 .b8 _ZZ20matrixMultiplySharedIfEvPKT_S2_PS0_S3_iiiiiiE2sA[1024];
	// demoted variable
	.shared .align 4 .b8 _ZZ20matrixMultiplySharedIfEvPKT_S2_PS0_S3_iiiiiiE2sB[1024];
	ld.param.u64 	%rd5, [_Z20matrixMultiplySharedIfEvPKT_S2_PS0_S3_iiiiii_param_0];
	ld.param.u64 	%rd6, [_Z20matrixMultiplySharedIfEvPKT_S2_PS0_S3_iiiiii_param_1];
	ld.param.u32 	%r31, [_Z20matrixMultiplySharedIfEvPKT_S2_PS0_S3_iiiiii_param_4];
	ld.param.u32 	%r32, [_Z20matrixMultiplySharedIfEvPKT_S2_PS0_S3_iiiiii_param_5];
	ld.param.u32 	%r33, [_Z20matrixMultiplySharedIfEvPKT_S2_PS0_S3_iiiiii_param_6];
	ld.param.u32 	%r34, [_Z20matrixMultiplySharedIfEvPKT_S2_PS0_S3_iiiiii_param_7];
	ld.param.u32 	%r35, [_Z20matrixMultiplySharedIfEvPKT_S2_PS0_S3_iiiiii_param_8];
	ld.param.u32 	%r36, [_Z20matrixMultiplySharedIfEvPKT_S2_PS0_S3_iiiiii_param_9];
	cvta.to.global.u64 	%rd1, %rd6;
	cvta.to.global.u64 	%rd2, %rd5;
	mov.u32 	%r37, %ntid.y;
	mov.u32 	%r38, %ctaid.y;
	mov.u32 	%r1, %tid.y;
	mad.lo.s32 	%r2, %r37, %r38, %r1;
	mov.u32 	%r39, %ntid.x;
	mov.u32 	%r40, %ctaid.x;
	mov.u32 	%r3, %tid.x;
	mad.lo.s32 	%r4, %r39, %r40, %r3;
	setp.lt.s32 	%p1, %r32, 1;
	mov.f32 	%f228, 0f00000000;
	@%p1 bra 	$L__BB8_19;
	add.s32 	%r5, %r32, 15;
	mul.lo.s32 	%r6, %r32, %r2;
	shl.b32 	%r42, %r1, 6;
	mov.u32 	%r43, _ZZ20matrixMultiplySharedIfEvPKT_S2_PS0_S3_iiiiiiE2sA;
	add.s32 	%r7, %r43, %r42;
	shl.b32 	%r44, %r3, 2;
	add.s32 	%r8, %r7, %r44;
	mov.u32 	%r45, _ZZ20matrixMultiplySharedIfEvPKT_S2_PS0_S3_iiiiiiE2sB;
	add.s32 	%r10, %r45, %r44;
	add.s32 	%r9, %r10, %r42;
	setp.lt.u32 	%p2, %r32, 17;
	mov.f32 	%f228, 0f00000000;
	mov.b32 	%r64, 0;
	@%p2 bra 	$L__BB8_13;
	shr.u32 	%r46, %r5, 4;
	and.b32  	%r47, %r46, 134217726;
	neg.s32 	%r63, %r47;
	add.s32 	%r48, %r1, 16;
	mad.lo.s32 	%r61, %r34, %r48, %r4;
	mad.lo.s32 	%r60, %r1, %r34, %r4;
	add.s32 	%r58, %r3, %r6;
	mov.f32 	%f228, 0f00000000;
	mov.u32 	%r59, %r3;
	mov.u32 	%r62, %r1;
$L__BB8_3:
	setp.ge.s32 	%p3, %r2, %r31;
	setp.ge.s32 	%p4, %r59, %r32;
	mov.f32 	%f220, 0f00000000;
	or.pred  	%p5, %p3, %p4;
	@%p5 bra 	$L__BB8_5;
	mul.wide.s32 	%rd7, %r58, 4;
	add.s64 	%rd8, %rd2, %rd7;
	ld.global.f32 	%f220, [%rd8];
$L__BB8_5:
	setp.ge.s32 	%p6, %r4, %r34;
	st.shared.f32 	[%r8], %f220;
	setp.ge.s32 	%p7, %r62, %r33;
	mov.f32 	%f221, 0f00000000;
	or.pred  	%p8, %p6, %p7;
	@%p8 bra 	$L__BB8_7;
	mul.wide.s32 	%rd9, %r60, 4;
	add.s64 	%rd10, %rd1, %rd9;
	ld.global.f32 	%f221, [%rd10];
$L__BB8_7:
	st.shared.f32 	[%r9], %f221;
	bar.sync 	0;
	ld.shared.f32 	%f27, [%r7];
	ld.shared.f32 	%f28, [%r10];
	mul.rn.f32 	%f29, %f27, %f28;
	add.rn.f32 	%f30, %f228, %f29;
	ld.shared.f32 	%f31, [%r7+4];
	ld.shared.f32 	%f32, [%r10+64];
	mul.rn.f32 	%f33, %f31, %f32;
	add.rn.f32 	%f34, %f30, %f33;
	ld.shared.f32 	%f35, [%r7+8];
	ld.shared.f32 	%f36, [%r10+128];
	mul.rn.f32 	%f37, %f35, %f36;
	add.rn.f32 	%f38, %f34, %f37;
	ld.shared.f32 	%f39, [%r7+12];
	ld.shared.f32 	%f40, [%r10+192];
	mul.rn.f32 	%f41, %f39, %f40;
	add.rn.f32 	%f42, %f38, %f41;
	ld.shared.f32 	%f43, [%r7+16];
	ld.shared.f32 	%f44, [%r10+256];
	mul.rn.f32 	%f45, %f43, %f44;
	add.rn.f32 	%f46, %f42, %f45;
	ld.shared.f32 	%f47, [%r7+20];
	ld.shared.f32 	%f48, [%r10+320];
	mul.rn.f32 	%f49, %f47, %f48;
	add.rn.f32 	%f50, %f46, %f49;
	ld.shared.f32 	%f51, [%r7+24];
	ld.shared.f32 	%f52, [%r10+384];
	mul.rn.f32 	%f53, %f51, %f52;
	add.rn.f32 	%f54, %f50, %f53;
	ld.shared.f32 	%f55, [%r7+28];
	ld.shared.f32 	%f56, [%r10+448];
	mul.rn.f32 	%f57, %f55, %f56;
	add.rn.f32 	%f58, %f54, %f57;
	ld.shared.f32 	%f59, [%r7+32];
	ld.shared.f32 	%f60, [%r10+512];
	mul.rn.f32 	%f61, %f59, %f60;
	add.rn.f32 	%f62, %f58, %f61;
	ld.shared.f32 	%f63, [%r7+36];
	ld.shared.f32 	%f64, [%r10+576];
	mul.rn.f32 	%f65, %f63, %f64;
	add.rn.f32 	%f66, %f62, %f65;
	ld.shared.f32 	%f67, [%r7+40];
	ld.shared.f32 	%f68, [%r10+640];
	mul.rn.f32 	%f69, %f67, %f68;
	add.rn.f32 	%f70, %f66, %f69;
	ld.shared.f32 	%f71, [%r7+44];
	ld.shared.f32 	%f72, [%r10+704];
	mul.rn.f32 	%f73, %f71, %f72;
	add.rn.f32 	%f74, %f70, %f73;
	ld.shared.f32 	%f75, [%r7+48];
	ld.shared.f32 	%f76, [%r10+768];
	mul.rn.f32 	%f77, %f75, %f76;
	add.rn.f32 	%f78, %f74, %f77;
	ld.shared.f32 	%f79, [%r7+52];
	ld.shared.f32 	%f80, [%r10+832];
	mul.rn.f32 	%f81, %f79, %f80;
	add.rn.f32 	%f82, %f78, %f81;
	ld.shared.f32 	%f83, [%r7+56];
	ld.shared.f32 	%f84, [%r10+896];
	mul.rn.f32 	%f85, %f83, %f84;
	add.rn.f32 	%f86, %f82, %f85;
	ld.shared.f32 	%f87, [%r7+60];
	ld.shared.f32 	%f88, [%r10+960];
	mul.rn.f32 	%f89, %f87, %f88;
	add.rn.f32 	%f6, %f86, %f89;
	bar.sync 	0;
	add.s32 	%r49, %r59, 16;
	setp.ge.s32 	%p10, %r49, %r32;
	mov.f32 	%f222, 0f00000000;
	or.pred  	%p11, %p3, %p10;
	@%p11 bra 	$L__BB8_9;
	mul.wide.s32 	%rd11, %r58, 4;
	add.s64 	%rd12, %rd2, %rd11;
	ld.global.f32 	%f222, [%rd12+64];
$L__BB8_9:
	st.shared.f32 	[%r8], %f222;
	add.s32 	%r50, %r62, 16;
	setp.ge.s32 	%p13, %r50, %r33;
	mov.f32 	%f223, 0f00000000;
	or.pred  	%p14, %p6, %p13;
	@%p14 bra 	$L__BB8_11;
	mul.wide.s32 	%rd13, %r61, 4;
	add.s64 	%rd14, %rd1, %rd13;
	ld.global.f32 	%f223, [%rd14];
$L__BB8_11:
	st.shared.f32 	[%r9], %f223;
	bar.sync 	0;
	ld.shared.f32 	%f91, [%r7];
	ld.shared.f32 	%f92, [%r10];
	mul.rn.f32 	%f93, %f91, %f92;
	add.rn.f32 	%f94, %f6, %f93;
	ld.shared.f32 	%f95, [%r7+4];
	ld.shared.f32 	%f96, [%r10+64];
	mul.rn.f32 	%f97, %f95, %f96;
	add.rn.f32 	%f98, %f94, %f97;
	ld.shared.f32 	%f99, [%r7+8];
	ld.shared.f32 	%f100, [%r10+128];
	mul.rn.f32 	%f101, %f99, %f100;
	add.rn.f32 	%f102, %f98, %f101;
	ld.shared.f32 	%f103, [%r7+12];
	ld.shared.f32 	%f104, [%r10+192];
	mul.rn.f32 	%f105, %f103, %f104;
	add.rn.f32 	%f106, %f102, %f105;
	ld.shared.f32 	%f107, [%r7+16];
	ld.shared.f32 	%f108, [%r10+256];
	mul.rn.f32 	%f109, %f107, %f108;
	add.rn.f32 	%f110, %f106, %f109;
	ld.shared.f32 	%f111, [%r7+20];
	ld.shared.f32 	%f112, [%r10+320];
	mul.rn.f32 	%f113, %f111, %f112;
	add.rn.f32 	%f114, %f110, %f113;
	ld.shared.f32 	%f115, [%r7+24];
	ld.shared.f32 	%f116, [%r10+384];
	mul.rn.f32 	%f117, %f115, %f116;
	add.rn.f32 	%f118, %f114, %f117;
	ld.shared.f32 	%f119, [%r7+28];
	ld.shared.f32 	%f120, [%r10+448];
	mul.rn.f32 	%f121, %f119, %f120;
	add.rn.f32 	%f122, %f118, %f121;
	ld.shared.f32 	%f123, [%r7+32];
	ld.shared.f32 	%f124, [%r10+512];
	mul.rn.f32 	%f125, %f123, %f124;
	add.rn.f32 	%f126, %f122, %f125;
	ld.shared.f32 	%f127, [%r7+36];
	ld.shared.f32 	%f128, [%r10+576];
	mul.rn.f32 	%f129, %f127, %f128;
	add.rn.f32 	%f130, %f126, %f129;
	ld.shared.f32 	%f131, [%r7+40];
	ld.shared.f32 	%f132, [%r10+640];
	mul.rn.f32 	%f133, %f131, %f132;
	add.rn.f32 	%f134, %f130, %f133;
	ld.shared.f32 	%f135, [%r7+44];
	ld.shared.f32 	%f136, [%r10+704];
	mul.rn.f32 	%f137, %f135, %f136;
	add.rn.f32 	%f138, %f134, %f137;
	ld.shared.f32 	%f139, [%r7+48];
	ld.shared.f32 	%f140, [%r10+768];
	mul.rn.f32 	%f141, %f139, %f140;
	add.rn.f32 	%f142, %f138, %f141;
	ld.shared.f32 	%f143, [%r7+52];
	ld.shared.f32 	%f144, [%r10+832];
	mul.rn.f32 	%f145, %f143, %f144;
	add.rn.f32 	%f146, %f142, %f145;
	ld.shared.f32 	%f147, [%r7+56];
	ld.shared.f32 	%f148, [%r10+896];
	mul.rn.f32 	%f149, %f147, %f148;
	add.rn.f32 	%f150, %f146, %f149;
	ld.shared.f32 	%f151, [%r7+60];
	ld.shared.f32 	%f152, [%r10+960];
	mul.rn.f32 	%f153, %f151, %f152;
	add.rn.f32 	%f228, %f150, %f153;
	bar.sync 	0;
	add.s32 	%r63, %r63, 2;
	add.s32 	%r62, %r62, 32;
	shl.b32 	%r51, %r34, 5;
	add.s32 	%r61, %r61, %r51;
	add.s32 	%r60, %r60, %r51;
	add.s32 	%r59, %r59, 32;
	add.s32 	%r58, %r58, 32;
	setp.ne.s32 	%p15, %r63, 0;
	@%p15 bra 	$L__BB8_3;
	and.b32  	%r64, %r5, 2147483616;
$L__BB8_13:
	and.b32  	%r52, %r5, 16;
	setp.eq.s32 	%p16, %r52, 0;
	@%p16 bra 	$L__BB8_19;
	setp.ge.s32 	%p17, %r2, %r31;
	add.s32 	%r53, %r64, %r3;
	add.s32 	%r30, %r64, %r1;
	setp.ge.s32 	%p18, %r53, %r32;
	mov.f32 	%f226, 0f00000000;
	or.pred  	%p19, %p17, %p18;
	@%p19 bra 	$L__BB8_16;
	add.s32 	%r54, %r53, %r6;
	mul.wide.s32 	%rd15, %r54, 4;
	add.s64 	%rd16, %rd2, %rd15;
	ld.global.f32 	%f226, [%rd16];
$L__BB8_16:
	setp.ge.s32 	%p20, %r4, %r34;
	st.shared.f32 	[%r8], %f226;
	setp.ge.s32 	%p21, %r30, %r33;
	mov.f32 	%f227, 0f00000000;
	or.pred  	%p22, %p20, %p21;
	@%p22 bra 	$L__BB8_18;
	mad.lo.s32 	%r55, %r30, %r34, %r4;
	mul.wide.s32 	%rd17, %r55, 4;
	add.s64 	%rd18, %rd1, %rd17;
	ld.global.f32 	%f227, [%rd18];
$L__BB8_18:
	st.shared.f32 	[%r9], %f227;
	bar.sync 	0;
	ld.shared.f32 	%f156, [%r7];
	ld.shared.f32 	%f157, [%r10];
	mul.rn.f32 	%f158, %f156, %f157;
	add.rn.f32 	%f159, %f228, %f158;
	ld.shared.f32 	%f160, [%r7+4];
	ld.shared.f32 	%f161, [%r10+64];
	mul.rn.f32 	%f162, %f160, %f161;
	add.rn.f32 	%f163, %f159, %f162;
	ld.shared.f32 	%f164, [%r7+8];
	ld.shared.f32 	%f165, [%r10+128];
	mul.rn.f32 	%f166, %f164, %f165;
	add.rn.f32 	%f167, %f163, %f166;
	ld.shared.f32 	%f168, [%r7+12];
	ld.shared.f32 	%f169, [%r10+192];
	mul.rn.f32 	%f170, %f168, %f169;
	add.rn.f32 	%f171, %f167, %f170;
	ld.shared.f32 	%f172, [%r7+16];
	ld.shared.f32 	%f173, [%r10+256];
	mul.rn.f32 	%f174, %f172, %f173;
	add.rn.f32 	%f175, %f171, %f174;
	ld.shared.f32 	%f176, [%r7+20];
	ld.shared.f32 	%f177, [%r10+320];
	mul.rn.f32 	%f178, %f176, %f177;
	add.rn.f32 	%f179, %f175, %f178;
	ld.shared.f32 	%f180, [%r7+24];
	ld.shared.f32 	%f181, [%r10+384];
	mul.rn.f32 	%f182, %f180, %f181;
	add.rn.f32 	%f183, %f179, %f182;
	ld.shared.f32 	%f184, [%r7+28];
	ld.shared.f32 	%f185, [%r10+448];
	mul.rn.f32 	%f186, %f184, %f185;
	add.rn.f32 	%f187, %f183, %f186;
	ld.shared.f32 	%f188, [%r7+32];
	ld.shared.f32 	%f189, [%r10+512];
	mul.rn.f32 	%f190, %f188, %f189;
	add.rn.f32 	%f191, %f187, %f190;
	ld.shared.f32 	%f192, [%r7+36];
	ld.shared.f32 	%f193, [%r10+576];
	mul.rn.f32 	%f194, %f192, %f193;
	add.rn.f32 	%f195, %f191, %f194;
	ld.shared.f32 	%f196, [%r7+40];
	ld.shared.f32 	%f197, [%r10+640];
	mul.rn.f32 	%f198, %f196, %f197;
	add.rn.f32 	%f199, %f195, %f198;
	ld.shared.f32 	%f200, [%r7+44];
	ld.shared.f32 	%f201, [%r10+704];
	mul.rn.f32 	%f202, %f200, %f201;
	add.rn.f32 	%f203, %f199, %f202;
	ld.shared.f32 	%f204, [%r7+48];
	ld.shared.f32 	%f205, [%r10+768];
	mul.rn.f32 	%f206, %f204, %f205;
	add.rn.f32 	%f207, %f203, %f206;
	ld.shared.f32 	%f208, [%r7+52];
	ld.shared.f32 	%f209, [%r10+832];
	mul.rn.f32 	%f210, %f208, %f209;
	add.rn.f32 	%f211, %f207, %f210;
	ld.shared.f32 	%f212, [%r7+56];
	ld.shared.f32 	%f213, [%r10+896];
	mul.rn.f32 	%f214, %f212, %f213;
	add.rn.f32 	%f215, %f211, %f214;
	ld.shared.f32 	%f216, [%r7+60];
	ld.shared.f32 	%f217, [%r10+960];
	mul.rn.f32 	%f218, %f216, %f217;
	add.rn.f32 	%f228, %f215, %f218;
	bar.sync 	0;
$L__BB8_19:
	setp.ge.s32 	%p23, %r2, %r35;
	setp.ge.s32 	%p24, %r4, %r36;
	or.pred  	%p25, %p23, %p24;
	@%p25 bra 	$L__BB8_21;
	ld.param.u64 	%rd26, [_Z20matrixMultiplySharedIfEvPKT_S2_PS0_S3_iiiiii_param_3];
	ld.param.u64 	%rd25, [_Z20matrixMultiplySharedIfEvPKT_S2_PS0_S3_iiiiii_param_2];
	mad.lo.s32 	%r56, %r36, %r2, %r4;
	cvta.to.global.u64 	%rd19, %rd25;
	mul.wide.s32 	%rd20, %r56, 4;
	add.s64 	%rd21, %rd19, %rd20;
	st.global.f32 	[%rd21], %f228;
	mad.lo.s32 	%r57, %r35, %r4, %r2;
	cvta.to.global.u64 	%rd22, %rd26;
	mul.wide.s32 	%rd23, %r57, 4;
	add.s64 	%rd24, %rd22, %rd23;
	st.global.f32 	[%rd24], %f228;
$L__BB8_21:
	ret;

}
	// .globl	_Z7find_nnIfEvPKT_PiPS0_iiS0_
.visible .entry _Z7find_nnIfEvPKT_PiPS0_iiS0_(
	.param .u64 .ptr .align 1 _Z7find_nnIfEvPKT_PiPS0_iiS0__param_0,
	.param .u64 .ptr .align 1 _Z7find_nnIfEvPKT_PiPS0_iiS0__param_1,
	.param .u64 .ptr .align 1 _Z7find_nnIfEvPKT_PiPS0_iiS0__param_2,
	.param .u32 _Z7find_nnIfEvPKT_PiPS0_iiS0__param_3,
	.param .u32 _Z7find_nnIfEvPKT_PiPS0_iiS0__param_4,
	.param .f32 _Z7find_nnIfEvPKT_PiPS0_iiS0__param_5
)
{
	.reg .pred 	%p<74>;
	.reg .b32 	%r<110>;
	.reg .b32 	%f<169>;
	.reg .b64 	%rd<15>;

	ld.param.u64 	%rd5, [_Z7find_nnIfEvPKT_PiPS0_iiS0__param_0];
	ld.param.u64 	%rd3, [_Z7find_nnIfEvPKT_PiPS0_iiS0__param_1];
	ld.param.u64 	%rd4, [_Z7find_nnIfEvPKT_PiPS0_iiS0__param_2];
	ld.param.u32 	%r26, [_Z7find_nnIfEvPKT_PiPS0_iiS0__param_3];
	ld.param.u32 	%r25, [_Z7find_nnIfEvPKT_PiPS0_iiS0__param_4];
	ld.param.f32 	%f15, [_Z7find_nnIfEvPKT_PiPS0_iiS0__param_5];
	cvta.to.global.u64 	%rd1, %rd5;
	mov.u32 	%r27, %tid.x;
	mov.u32 	%r28, %ctaid.x;
	mov.u32 	%r29, %ntid.x;
	mad.lo.s32 	%r1, %r28, %r29, %r27;
	setp.ge.s32 	%p1, %r1, %r26;
	@%p1 bra 	$L__BB9_9;
	setp.lt.s32 	%p2, %r25, 1;
	mov.b32 	%r109, -1;
	mov.f32 	%f161, 0fD8635FA9;
	mov.f32 	%f168, %f161;
	@%p2 bra 	$L__BB9_8;
	mul.lo.s32 	%r2, %r25, %r1;
	and.b32  	%r3, %r25, 31;
	setp.lt.u32 	%p3, %r25, 32;
	mov.f32 	%f168, 0fD8635FA9;
	mov.b32 	%r109, -1;
	mov.b32 	%r107, 0;
	mov.f32 	%f161, %f168;
	@%p3 bra 	$L__BB9_5;
	and.b32  	%r107, %r25, 2147483616;
	add.s64 	%rd2, %rd1, 64;
	mov.f32 	%f168, 0fD8635FA9;
	mov.b32 	%r109, -1;
	mov.b32 	%r100, 0;
	mov.u32 	%r99, %r2;
$L__BB9_4:
	.pragma "nounroll";
	mul.wide.s32 	%rd6, %r99, 4;
	add.s64 	%rd7, %rd2, %rd6;
	ld.global.f32 	%f20, [%rd7+-64];
	setp.leu.f32 	%p4, %f20, %f161;
	setp.gt.f32 	%p5, %f20, %f168;
	selp.f32 	%f21, %f20, %f168, %p5;
	selp.f32 	%f22, %f161, %f20, %p4;
	selp.f32 	%f23, %f21, %f161, %p4;
	selp.b32 	%r36, %r109, %r100, %p4;
	ld.global.f32 	%f24, [%rd7+-60];
	setp.leu.f32 	%p6, %f24, %f22;
	setp.gt.f32 	%p7, %f24, %f23;
	selp.f32 	%f25, %f24, %f23, %p7;
	selp.f32 	%f26, %f22, %f24, %p6;
	selp.f32 	%f27, %f25, %f22, %p6;
	add.s32 	%r37, %r100, 1;
	selp.b32 	%r38, %r36, %r37, %p6;
	ld.global.f32 	%f28, [%rd7+-56];
	setp.leu.f32 	%p8, %f28, %f26;
	setp.gt.f32 	%p9, %f28, %f27;
	selp.f32 	%f29, %f28, %f27, %p9;
	selp.f32 	%f30, %f26, %f28, %p8;
	selp.f32 	%f31, %f29, %f26, %p8;
	add.s32 	%r39, %r100, 2;
	selp.b32 	%r40, %r38, %r39, %p8;
	ld.global.f32 	%f32, [%rd7+-52];
	setp.leu.f32 	%p10, %f32, %f30;
	setp.gt.f32 	%p11, %f32, %f31;
	selp.f32 	%f33, %f32, %f31, %p11;
	selp.f32 	%f34, %f30, %f32, %p10;
	selp.f32 	%f35, %f33, %f30, %p10;
	add.s32 	%r41, %r100, 3;
	selp.b32 	%r42, %r40, %r41, %p10;
	ld.global.f32 	%f36, [%rd7+-48];
	setp.leu.f32 	%p12, %f36, %f34;
	setp.gt.f32 	%p13, %f36, %f35;
	selp.f32 	%f37, %f36, %f35, %p13;
	selp.f32 	%f38, %f34, %f36, %p12;
	selp.f32 	%f39, %f37, %f34, %p12;
	add.s32 	%r43, %r100, 4;
	selp.b32 	%r44, %r42, %r43, %p12;
	ld.global.f32 	%f40, [%rd7+-44];
	setp.leu.f32 	%p14, %f40, %f38;
	setp.gt.f32 	%p15, %f40, %f39;
	selp.f32 	%f41, %f40, %f39, %p15;
	selp.f32 	%f42, %f38, %f40, %p14;
	selp.f32 	%f43, %f41, %f38, %p14;
	add.s32 	%r45, %r100, 5;
	selp.b32 	%r46, %r44, %r45, %p14;
	ld.global.f32 	%f44, [%rd7+-40];
	setp.leu.f32 	%p16, %f44, %f42;
	setp.gt.f32 	%p17, %f44, %f43;
	selp.f32 	%f45, %f44, %f43, %p17;
	selp.f32 	%f46, %f42, %f44, %p16;
	selp.f32 	%f47, %f45, %f42, %p16;
	add.s32 	%r47, %r100, 6;
	selp.b32 	%r48, %r46, %r47, %p16;
	ld.global.f32 	%f48, [%rd7+-36];
	setp.leu.f32 	%p18, %f48, %f46;
	setp.gt.f32 	%p19, %f48, %f47;
	selp.f32 	%f49, %f48, %f47, %p19;
	selp.f32 	%f50, %f46, %f48, %p18;
	selp.f32 	%f51, %f49, %f46, %p18;
	add.s32 	%r49, %r100, 7;
	selp.b32 	%r50, %r48, %r49, %p18;
	ld.global.f32 	%f52, [%rd7+-32];
	setp.leu.f32 	%p20, %f52, %f50;
	setp.gt.f32 	%p21, %f52, %f51;
	selp.f32 	%f53, %f52, %f51, %p21;
	selp.f32 	%f54, %f50, %f52, %p20;
	selp.f32 	%f55, %f53, %f50, %p20;
	add.s32 	%r51, %r100, 8;
	selp.b32 	%r52, %r50, %r51, %p20;
	ld.global.f32 	%f56, [%rd7+-28];
	setp.leu.f32 	%p22, %f56, %f54;
	setp.gt.f32 	%p23, %f56, %f55;
	selp.f32 	%f57, %f56, %f55, %p23;
	selp.f32 	%f58, %f54, %f56, %p22;
	selp.f32 	%f59, %f57, %f54, %p22;
	add.s32 	%r53, %r100, 9;
	selp.b32 	%r54, %r52, %r53, %p22;
	ld.global.f32 	%f60, [%rd7+-24];
	setp.leu.f32 	%p24, %f60, %f58;
	setp.gt.f32 	%p25, %f60, %f59;
	selp.f32 	%f61, %f60, %f59, %p25;
	selp.f32 	%f62, %f58, %f60, %p24;
	selp.f32 	%f63, %f61, %f58, %p24;
	add.s32 	%r55, %r100, 10;
	selp.b32 	%r56, %r54, %r55, %p24;
	ld.global.f32 	%f64, [%rd7+-20];
	setp.leu.f32 	%p26, %f64, %f62;
	setp.gt.f32 	%p27, %f64, %f63;
	selp.f32 	%f65, %f64, %f63, %p27;
	selp.f32 	%f66, %f62, %f64, %p26;
	selp.f32 	%f67, %f65, %f62, %p26;
	add.s32 	%r57, %r100, 11;
	selp.b32 	%r58, %r56, %r57, %p26;
	ld.global.f32 	%f68, [%rd7+-16];
	setp.leu.f32 	%p28, %f68, %f66;
	setp.gt.f32 	%p29, %f68, %f67;
	selp.f32 	%f69, %f68, %f67, %p29;
	selp.f32 	%f70, %f66, %f68, %p28;
	selp.f32 	%f71, %f69, %f66, %p28;
	add.s32 	%r59, %r100, 12;
	selp.b32 	%r60, %r58, %r59, %p28;
	ld.global.f32 	%f72, [%rd7+-12];
	setp.leu.f32 	%p30, %f72, %f70;
	setp.gt.f32 	%p31, %f72, %f71;
	selp.f32 	%f73, %f72, %f71, %p31;
	selp.f32 	%f74, %f70, %f72, %p30;
	selp.f32 	%f75, %f73, %f70, %p30;
	add.s32 	%r61, %r100, 13;
	selp.b32 	%r62, %r60, %r61, %p30;
	ld.global.f32 	%f76, [%rd7+-8];
	setp.leu.f32 	%p32, %f76, %f74;
	setp.gt.f32 	%p33, %f76, %f75;
	selp.f32 	%f77, %f76, %f75, %p33;
	selp.f32 	%f78, %f74, %f76, %p32;
	selp.f32 	%f79, %f77, %f74, %p32;
	add.s32 	%r63, %r100, 14;
	selp.b32 	%r64, %r62, %r63, %p32;
	ld.global.f32 	%f80, [%rd7+-4];
	setp.leu.f32 	%p34, %f80, %f78;
	setp.gt.f32 	%p35, %f80, %f79;
	selp.f32 	%f81, %f80, %f79, %p35;
	selp.f32 	%f82, %f78, %f80, %p34;
	selp.f32 	%f83, %f81, %f78, %p34;
	add.s32 	%r65, %r100, 15;
	selp.b32 	%r66, %r64, %r65, %p34;
	ld.global.f32 	%f84, [%rd7];
	setp.leu.f32 	%p36, %f84, %f82;
	setp.gt.f32 	%p37, %f84, %f83;
	selp.f32 	%f85, %f84, %f83, %p37;
	selp.f32 	%f86, %f82, %f84, %p36;
	selp.f32 	%f87, %f85, %f82, %p36;
	add.s32 	%r67, %r100, 16;
	selp.b32 	%r68, %r66, %r67, %p36;
	ld.global.f32 	%f88, [%rd7+4];
	setp.leu.f32 	%p38, %f88, %f86;
	setp.gt.f32 	%p39, %f88, %f87;
	selp.f32 	%f89, %f88, %f87, %p39;
	selp.f32 	%f90, %f86, %f88, %p38;
	selp.f32 	%f91, %f89, %f86, %p38;
	add.s32 	%r69, %r100, 17;
	selp.b32 	%r70, %r68, %r69, %p38;
	ld.global.f32 	%f92, [%rd7+8];
	setp.leu.f32 	%p40, %f92, %f90;
	setp.gt.f32 	%p41, %f92, %f91;
	selp.f32 	%f93, %f92, %f91, %p41;
	selp.f32 	%f94, %f90, %f92, %p40;
	selp.f32 	%f95, %f93, %f90, %p40;
	add.s32 	%r71, %r100, 18;
	selp.b32 	%r72, %r70, %r71, %p40;
	ld.global.f32 	%f96, [%rd7+12];
	setp.leu.f32 	%p42, %f96, %f94;
	setp.gt.f32 	%p43, %f96, %f95;
	selp.f32 	%f97, %f96, %f95, %p43;
	selp.f32 	%f98, %f94, %f96, %p42;
	selp.f32 	%f99, %f97, %f94, %p42;
	add.s32 	%r73, %r100, 19;
	selp.b32 	%r74, %r72, %r73, %p42;
	ld.global.f32 	%f100, [%rd7+16];
	setp.leu.f32 	%p44, %f100, %f98;
	setp.gt.f32 	%p45, %f100, %f99;
	selp.f32 	%f101, %f100, %f99, %p45;
	selp.f32 	%f102, %f98, %f100, %p44;
	selp.f32 	%f103, %f101, %f98, %p44;
	add.s32 	%r75, %r100, 20;
	selp.b32 	%r76, %r74, %r75, %p44;
	ld.global.f32 	%f104, [%rd7+20];
	setp.leu.f32 	%p46, %f104, %f102;
	setp.gt.f32 	%p47, %f104, %f103;
	selp.f32 	%f105, %f104, %f103, %p47;
	selp.f32 	%f106, %f102, %f104, %p46;
	selp.f32 	%f107, %f105, %f102, %p46;
	add.s32 	%r77, %r100, 21;
	selp.b32 	%r78, %r76, %r77, %p46;
	ld.global.f32 	%f108, [%rd7+24];
	setp.leu.f32 	%p48, %f108, %f106;
	setp.gt.f32 	%p49, %f108, %f107;
	selp.f32 	%f109, %f108, %f107, %p49;
	selp.f32 	%f110, %f106, %f108, %p48;
	selp.f32 	%f111, %f109, %f106, %p48;
	add.s32 	%r79, %r100, 22;
	selp.b32 	%r80, %r78, %r79, %p48;
	ld.global.f32 	%f112, [%rd7+28];
	setp.leu.f32 	%p50, %f112, %f110;
	setp.gt.f32 	%p51, %f112, %f111;
	selp.f32 	%f113, %f112, %f111, %p51;
	selp.f32 	%f114, %f110, %f112, %p50;
	selp.f32 	%f115, %f113, %f110, %p50;
	add.s32 	%r81, %r100, 23;
	selp.b32 	%r82, %r80, %r81, %p50;
	ld.global.f32 	%f116, [%rd7+32];
	setp.leu.f32 	%p52, %f116, %f114;
	setp.gt.f32 	%p53, %f116, %f115;
	selp.f32 	%f117, %f116, %f115, %p53;
	selp.f32 	%f118, %f114, %f116, %p52;
	selp.f32 	%f119, %f117, %f114, %p52;
	add.s32 	%r83, %r100, 24;
	selp.b32 	%r84, %r82, %r83, %p52;
	ld.global.f32 	%f120, [%rd7+36];
	setp.leu.f32 	%p54, %f120, %f118;
	setp.gt.f32 	%p55, %f120, %f119;
	selp.f32 	%f121, %f120, %f119, %p55;
	selp.f32 	%f122, %f118, %f120, %p54;
	selp.f32 	%f123, %f121, %f118, %p54;
	add.s32 	%r85, %r100, 25;
	selp.b32 	%r86, %r84, %r85, %p54;
	ld.global.f32 	%f124, [%rd7+40];
	setp.leu.f32 	%p56, %f124, %f122;
	setp.gt.f32 	%p57, %f124, %f123;
	selp.f32 	%f125, %f124, %f123, %p57;
	selp.f32 	%f126, %f122, %f124, %p56;
	selp.f32 	%f127, %f125, %f122, %p56;
	add.s32 	%r87, %r100, 26;
	selp.b32 	%r88, %r86, %r87, %p56;
	ld.global.f32 	%f128, [%rd7+44];
	setp.leu.f32 	%p58, %f128, %f126;
	setp.gt.f32 	%p59, %f128, %f127;
	selp.f32 	%f129, %f128, %f127, %p59;
	selp.f32 	%f130, %f126, %f128, %p58;
	selp.f32 	%f131, %f129, %f126, %p58;
	add.s32 	%r89, %r100, 27;
	selp.b32 	%r90, %r88, %r89, %p58;
	ld.global.f32 	%f132, [%rd7+48];
	setp.leu.f32 	%p60, %f132, %f130;
	setp.gt.f32 	%p61, %f132, %f131;
	selp.f32 	%f133, %f132, %f131, %p61;
	selp.f32 	%f134, %f130, %f132, %p60;
	selp.f32 	%f135, %f133, %f130, %p60;
	add.s32 	%r91, %r100, 28;
	selp.b32 	%r92, %r90, %r91, %p60;
	ld.global.f32 	%f136, [%rd7+52];
	setp.leu.f32 	%p62, %f136, %f134;
	setp.gt.f32 	%p63, %f136, %f135;
	selp.f32 	%f137, %f136, %f135, %p63;
	selp.f32 	%f138, %f134, %f136, %p62;
	selp.f32 	%f139, %f137, %f134, %p62;
	add.s32 	%r93, %r100, 29;
	selp.b32 	%r94, %r92, %r93, %p62;
	ld.global.f32 	%f140, [%rd7+56];
	setp.leu.f32 	%p64, %f140, %f138;
	setp.gt.f32 	%p65, %f140, %f139;
	selp.f32 	%f141, %f140, %f139, %p65;
	selp.f32 	%f142, %f138, %f140, %p64;
	selp.f32 	%f143, %f141, %f138, %p64;
	add.s32 	%r95, %r100, 30;
	selp.b32 	%r96, %r94, %r95, %p64;
	ld.global.f32 	%f144, [%rd7+60];
	setp.leu.f32 	%p66, %f144, %f142;
	setp.gt.f32 	%p67, %f144, %f143;
	selp.f32 	%f145, %f144, %f143, %p67;
	selp.f32 	%f161, %f142, %f144, %p66;
	selp.f32 	%f168, %f145, %f142, %p66;
	add.s32 	%r97, %r100, 31;
	selp.b32 	%r109, %r96, %r97, %p66;
	add.s32 	%r99, %r99, 32;
	add.s32 	%r100, %r100, 32;
	setp.ne.s32 	%p68, %r100, %r107;
	@%p68 bra 	$L__BB9_4;
$L__BB9_5:
	setp.eq.s32 	%p69, %r3, 0;
	@%p69 bra 	$L__BB9_8;
	add.s32 	%r106, %r107, %r2;
	neg.s32 	%r105, %r3;
	mov.f32 	%f166, %f161;
$L__BB9_7:
	.pragma "nounroll";
	mul.wide.s32 	%rd8, %r106, 4;
	add.s64 	%rd9, %rd1, %rd8;
	ld.global.f32 	%f146, [%rd9];
	setp.leu.f32 	%p70, %f146, %f166;
	setp.gt.f32 	%p71, %f146, %f168;
	selp.f32 	%f147, %f146, %f168, %p71;
	selp.f32 	%f161, %f166, %f146, %p70;
	selp.f32 	%f168, %f147, %f166, %p70;
	selp.b32 	%r109, %r109, %r107, %p70;
	add.s32 	%r107, %r107, 1;
	add.s32 	%r106, %r106, 1;
	add.s32 	%r105, %r105, 1;
	setp.ne.s32 	%p72, %r105, 0;
	mov.f32 	%f166, %f161;
	@%p72 bra 	$L__BB9_7;
$L__BB9_8:
	mov.f32 	%f148, 0f3F800000;
	sub.rn.f32 	%f149, %f148, %f161;
	mov.f32 	%f150, 0f40000000;
	mul.rn.f32 	%f151, %f150, %f149;
	sub.rn.f32 	%f152, %f148, %f168;
	mul.rn.f32 	%f153, %f150, %f152;
	mul.rn.f32 	%f154, %f15, %f153;
	setp.gtu.f32 	%p73, %f151, %f154;
	selp.b32 	%r98, -1, %r109, %p73;
	cvta.to.global.u64 	%rd10, %rd3;
	mul.wide.s32 	%rd11, %r1, 4;
	add.s64 	%rd12, %rd10, %rd11;
	st.global.u32 	[%rd12], %r98;
	add.rn.f32 	%f155, %f161, %f148;
	mov.f32 	%f156, 0f3F000000;
	mul.rn.f32 	%f157, %f155, %f156;
	selp.f32 	%f158, 0f00000000, %f157, %p73;
	cvta.to.global.u64 	%rd13, %rd4;
	add.s64 	%rd14, %rd13, %rd11;
	st.global.f32 	[%rd14], %f158;
$L__BB9_9:
	ret;

}


// ===== COMPILED SASS (sm_100) =====

	.target	sm_100

	.elftype	@"ET_EXEC"


//--------------------- .note.nv.tkinfo           --------------------------
	.section	.note.nv.tkinfo,"",@"SHT_NOTE"
	.sectionflags	@"SHF_NOTE_NV_TKINFO"
	.tkinfo
        /*0018*/ 	.word	0x00000002
        /*0030*/ 	.string	""
        /*0030*/ 	.string	"ptxas"
        /*0030*/ 	.string	"Cuda compilation tools, release 13.0, V13.0.88"
        /*0030*/ 	.string	"Build cuda_13.0.r13.0/compiler.36424714_0"
        /*0030*/ 	.string	"-arch sm_100 -m 64 "



//--------------------- .note.nv.cuinfo           --------------------------
	.section	.note.nv.cuinfo,"",@"SHT_NOTE"
	.sectionflags	@"SHF_NOTE_NV_CUINFO"
        /*0018*/ 	.short	0x0002
        /*001a*/ 	.short	0x0064
        /*001c*/ 	.short	0x0082
	.zero		2


//--------------------- .nv.info                  --------------------------
	.section	.nv.info,"",@"SHT_CUDA_INFO"
	.align	4


	//----- nvinfo : EIATTR_REGCOUNT
	.align		4
        /*0000*/ 	.byte	0x04, 0x2f
        /*0002*/ 	.short	(.L_1 - .L_0)
	.align		4
.L_0:
        /*0004*/ 	.word	index@(_Z28similarityMatrixAndTransposePKfS0_iiiPfS1_)
        /*0008*/ 	.word	0x00000020


	//----- nvinfo : EIATTR_FRAME_SIZE
	.align		4
.L_1:
        /*000c*/ 	.byte	0x04, 0x11
        /*000e*/ 	.short	(.L_3 - .L_2)
	.align		4
.L_2:
        /*0010*/ 	.word	index@(_Z28similarityMatrixAndTransposePKfS0_iiiPfS1_)
        /*0014*/ 	.word	0x00000000


	//----- nvinfo : EIATTR_REGCOUNT
	.align		4
.L_3:
        /*0018*/ 	.byte	0x04, 0x2f
        /*001a*/ 	.short	(.L_5 - .L_4)
	.align		4
.L_4:
        /*001c*/ 	.word	index@(_Z26matrixMultiplySharedLegacyPKfS0_PfS1_iiiiii)
        /*0020*/ 	.word	0x00000020


	//----- nvinfo : EIATTR_FRAME_SIZE
	.align		4
.L_5:
        /*0024*/ 	.byte	0x04, 0x11
        /*0026*/ 	.short	(.L_7 - .L_6)
	.align		4
.L_6:
        /*0028*/ 	.word	index@(_Z26matrixMultiplySharedLegacyPKfS0_PfS1_iiiiii)
        /*002c*/ 	.word	0x00000000


	//----- nvinfo : EIATTR_REGCOUNT
	.align		4
.L_7:
        /*0030*/ 	.byte	0x04, 0x2f
        /*0032*/ 	.short	(.L_9 - .L_8)
	.align		4
.L_8:
        /*0034*/ 	.word	index@(_Z30similarityMatrixAndTransposeV2PKfS0_iiiPfS1_)
        /*0038*/ 	.word	0x0000001e


	//----- nvinfo : EIATTR_FRAME_SIZE
	.align		4
.L_9:
        /*003c*/ 	.byte	0x04, 0x11
        /*003e*/ 	.short	(.L_11 - .L_10)
	.align		4
.L_10:
        /*0040*/ 	.word	index@(_Z30similarityMatrixAndTransposeV2PKfS0_iiiPfS1_)
        /*0044*/ 	.word	0x00000000


	//----- nvinfo : EIATTR_REGCOUNT
	.align		4
.L_11:
        /*0048*/ 	.byte	0x04, 0x2f
        /*004a*/ 	.short	(.L_13 - .L_12)
	.align		4
.L_12:
        /*004c*/ 	.word	index@(_Z13find_nnlegacyPKfPiPfiif)
        /*0050*/ 	.word	0x00000012


	//----- nvinfo : EIATTR_FRAME_SIZE
	.align		4
.L_13:
        /*0054*/ 	.byte	0x04, 0x11
        /*0056*/ 	.short	(.L_15 - .L_14)
	.align		4
.L_14:
        /*0058*/ 	.word	index@(_Z13find_nnlegacyPKfPiPfiif)
        /*005c*/ 	.word	0x00000000


	//----- nvinfo : EIATTR_REGCOUNT
	.align		4
.L_15:
        /*0060*/ 	.byte	0x04, 0x2f
        /*0062*/ 	.short	(.L_17 - .L_16)
	.align		4
.L_16:
        /*0064*/ 	.word	index@(_Z15find_nnV2legacyPKfPiPfiif)
        /*0068*/ 	.word	0x00000013


	//----- nvinfo : EIATTR_FRAME_SIZE
	.align		4
.L_17:
        /*006c*/ 	.byte	0x04, 0x11
        /*006e*/ 	.short	(.L_19 - .L_18)
	.align		4
.L_18:
        /*0070*/ 	.word	index@(_Z15find_nnV2legacyPKfPiPfiif)
        /*0074*/ 	.word	0x00000000


	//----- nvinfo : EIATTR_REGCOUNT
	.align		4
.L_19:
        /*0078*/ 	.byte	0x04, 0x2f
        /*007a*/ 	.short	(.L_21 - .L_20)
	.align		4
.L_20:
        /*007c*/ 	.word	index@(_Z11mutualCheckPiPKii)
        /*0080*/ 	.word	0x0000000c


	//----- nvinfo : EIATTR_FRAME_SIZE
	.align		4
.L_21:
        /*0084*/ 	.byte	0x04, 0x11
        /*0086*/ 	.short	(.L_23 - .L_22)
	.align		4
.L_22:
        /*0088*/ 	.word	index@(_Z11mutualCheckPiPKii)
        /*008c*/ 	.word	0x00000000


	//----- nvinfo : EIATTR_REGCOUNT
	.align		4
.L_23:
        /*0090*/ 	.byte	0x04, 0x2f
        /*0092*/ 	.short	(.L_25 - .L_24)
	.align		4
.L_24:
        /*0094*/ 	.word	index@(_Z15mutualCheckFastPiPKii)
        /*0098*/ 	.word	0x0000000e


	//----- nvinfo : EIATTR_FRAME_SIZE
	.align		4
.L_25:
        /*009c*/ 	.byte	0x04, 0x11
        /*009e*/ 	.short	(.L_27 - .L_26)
	.align		4
.L_26:
        /*00a0*/ 	.word	index@(_Z15mutualCheckFastPiPKii)
        /*00a4*/ 	.word	0x00000000


	//----- nvinfo : EIATTR_REGCOUNT
	.align		4
.L_27:
        /*00a8*/ 	.byte	0x04, 0x2f
        /*00aa*/ 	.short	(.L_29 - .L_28)
	.align		4
.L_28:
        /*00ac*/ 	.word	index@(_Z9transposeIfEvPKT_PS0_ii)
        /*00b0*/ 	.word	0x0000000a


	//----- nvinfo : EIATTR_FRAME_SIZE
	.align		4
.L_29:
        /*00b4*/ 	.byte	0x04, 0x11
        /*00b6*/ 	.short	(.L_31 - .L_30)
	.align		4
.L_30:
        /*00b8*/ 	.word	index@(_Z9transposeIfEvPKT_PS0_ii)
        /*00bc*/ 	.word	0x00000000


	//----- nvinfo : EIATTR_REGCOUNT
	.align		4
.L_31:
        /*00c0*/ 	.byte	0x04, 0x2f
        /*00c2*/ 	.short	(.L_33 - .L_32)
	.align		4
.L_32:
        /*00c4*/ 	.word	index@(_Z20matrixMultiplySharedIfEvPKT_S2_PS0_S3_iiiiii)
        /*00c8*/ 	.word	0x00000020


	//----- nvinfo : EIATTR_FRAME_SIZE
	.align		4
.L_33:
        /*00cc*/ 	.byte	0x04, 0x11
        /*00ce*/ 	.short	(.L_35 - .L_34)
	.align		4
.L_34:
        /*00d0*/ 	.word	index@(_Z20matrixMultiplySharedIfEvPKT_S2_PS0_S3_iiiiii)
        /*00d4*/ 	.word	0x00000000


	//----- nvinfo : EIATTR_REGCOUNT
	.align		4
.L_35:
        /*00d8*/ 	.byte	0x04, 0x2f
        /*00da*/ 	.short	(.L_37 - .L_36)
	.align		4
.L_36:
        /*00dc*/ 	.word	index@(_Z7find_nnIfEvPKT_PiPS0_iiS0_)
        /*00e0*/ 	.word	0x0000001e


	//----- nvinfo : EIATTR_FRAME_SIZE
	.align		4
.L_37:
        /*00e4*/ 	.byte	0x04, 0x11
        /*00e6*/ 	.short	(.L_39 - .L_38)
	.align		4
.L_38:
        /*00e8*/ 	.word	index@(_Z7find_nnIfEvPKT_PiPS0_iiS0_)
        /*00ec*/ 	.word	0x00000000


	//----- nvinfo : EIATTR_MIN_STACK_SIZE
	.align		4
.L_39:
        /*00f0*/ 	.byte	0x04, 0x12
        /*00f2*/ 	.short	(.L_41 - .L_40)
	.align		4
.L_40:
        /*00f4*/ 	.word	index@(_Z7find_nnIfEvPKT_PiPS0_iiS0_)
        /*00f8*/ 	.word	0x00000000


	//----- nvinfo : EIATTR_MIN_STACK_SIZE
	.align		4
.L_41:
        /*00fc*/ 	.byte	0x04, 0x12
        /*00fe*/ 	.short	(.L_43 - .L_42)
	.align		4
.L_42:
        /*0100*/ 	.word	index@(_Z20matrixMultiplySharedIfEvPKT_S2_PS0_S3_iiiiii)
        /*0104*/ 	.word	0x00000000


	//----- nvinfo : EIATTR_MIN_STACK_SIZE
	.align		4
.L_43:
        /*0108*/ 	.byte	0x04, 0x12
        /*010a*/ 	.short	(.L_45 - .L_44)
	.align		4
.L_44:
        /*010c*/ 	.word	index@(_Z9transposeIfEvPKT_PS0_ii)
        /*0110*/ 	.word	0x00000000


	//----- nvinfo : EIATTR_MIN_STACK_SIZE
	.align		4
.L_45:
        /*0114*/ 	.byte	0x04, 0x12
        /*0116*/ 	.short	(.L_47 - .L_46)
	.align		4
.L_46:
        /*0118*/ 	.word	index@(_Z15mutualCheckFastPiPKii)
        /*011c*/ 	.word	0x00000000


	//----- nvinfo : EIATTR_MIN_STACK_SIZE
	.align		4
.L_47:
        /*0120*/ 	.byte	0x04, 0x12
        /*0122*/ 	.short	(.L_49 - .L_48)
	.align		4
.L_48:
        /*0124*/ 	.word	index@(_Z11mutualCheckPiPKii)
        /*0128*/ 	.word	0x00000000


	//----- nvinfo : EIATTR_MIN_STACK_SIZE
	.align		4
.L_49:
        /*012c*/ 	.byte	0x04, 0x12
        /*012e*/ 	.short	(.L_51 - .L_50)
	.align		4
.L_50:
        /*0130*/ 	.word	index@(_Z15find_nnV2legacyPKfPiPfiif)
        /*0134*/ 	.word	0x00000000


	//----- nvinfo : EIATTR_MIN_STACK_SIZE
	.align		4
.L_51:
        /*0138*/ 	.byte	0x04, 0x12
        /*013a*/ 	.short	(.L_53 - .L_52)
	.align		4
.L_52:
        /*013c*/ 	.word	index@(_Z13find_nnlegacyPKfPiPfiif)
        /*0140*/ 	.word	0x00000000


	//----- nvinfo : EIATTR_MIN_STACK_SIZE
	.align		4
.L_53:
        /*0144*/ 	.byte	0x04, 0x12
        /*0146*/ 	.short	(.L_55 - .L_54)
	.align		4
.L_54:
        /*0148*/ 	.word	index@(_Z30similarityMatrixAndTransposeV2PKfS0_iiiPfS1_)
        /*014c*/ 	.word	0x00000000


	//----- nvinfo : EIATTR_MIN_STACK_SIZE
	.align		4
.L_55:
        /*0150*/ 	.byte	0x04, 0x12
        /*0152*/ 	.short	(.L_57 - .L_56)
	.align		4
.L_56:
        /*0154*/ 	.word	index@(_Z26matrixMultiplySharedLegacyPKfS0_PfS1_iiiiii)
        /*0158*/ 	.word	0x00000000


	//----- nvinfo : EIATTR_MIN_STACK_SIZE
	.align		4
.L_57:
        /*015c*/ 	.byte	0x04, 0x12
        /*015e*/ 	.short	(.L_59 - .L_58)
	.align		4
.L_58:
        /*0160*/ 	.word	index@(_Z28similarityMatrixAndTransposePKfS0_iiiPfS1_)
        /*0164*/ 	.word	0x00000000
.L_59:


//--------------------- .nv.compat                --------------------------
	.section	.nv.compat,"",@"SHT_CUDA_COMPAT_INFO"
	.align	4
        /*0000*/ 	.byte	0x02, 0x09, 0x00, 0x00, 0x02, 0x02, 0x01, 0x00, 0x02, 0x05, 0x05, 0x00, 0x03, 0x07, 0x01, 0x01
        /*0010*/ 	.byte	0x02, 0x03, 0x00, 0x00, 0x02, 0x06, 0x01, 0x00, 0x04, 0x0b, 0x08, 0x00, 0x09, 0x00, 0x00, 0x00
        /*0020*/ 	.byte	0x00, 0x00, 0x00, 0x00


//--------------------- .nv.info._Z7find_nnIfEvPKT_PiPS0_iiS0_ --------------------------
	.section	.nv.info._Z7find_nnIfEvPKT_PiPS0_iiS0_,"",@"SHT_CUDA_INFO"
	.sectionflags	@""
	.align	4


	//----- nvinfo : EIATTR_CUDA_API_VERSION
	.align		4
        /*0000*/ 	.byte	0x04, 0x37
        /*0002*/ 	.short	(.L_61 - .L_60)
.L_60:
        /*0004*/ 	.word	0x00000082


	//----- nvinfo : EIATTR_KPARAM_INFO
	.align		4
.L_61:
        /*0008*/ 	.byte	0x04, 0x17
        /*000a*/ 	.short	(.L_63 - .L_62)
.L_62:
        /*000c*/ 	.word	0x00000000
        /*0010*/ 	.short	0x0005
        /*0012*/ 	.short	0x0020
        /*0014*/ 	.byte	0x00, 0xf0, 0x11, 0x00


	//----- nvinfo : EIATTR_KPARAM_INFO
	.align		4
.L_63:
        /*0018*/ 	.byte	0x04, 0x17
        /*001a*/ 	.short	(.L_65 - .L_64)
.L_64:
        /*001c*/ 	.word	0x00000000
        /*0020*/ 	.short	0x0004
        /*0022*/ 	.short	0x001c
        /*0024*/ 	.byte	0x00, 0xf0, 0x11, 0x00


	//----- nvinfo : EIATTR_KPARAM_INFO
	.align		4
.L_65:
        /*0028*/ 	.byte	0x04, 0x17
        /*002a*/ 	.short	(.L_67 - .L_66)
.L_66:
        /*002c*/ 	.word	0x00000000
        /*0030*/ 	.short	0x0003
        /*0032*/ 	.short	0x0018
        /*0034*/ 	.byte	0x00, 0xf0, 0x11, 0x00


	//----- nvinfo : EIATTR_KPARAM_INFO
	.align		4
.L_67:
        /*0038*/ 	.byte	0x04, 0x17
        /*003a*/ 	.short	(.L_69 - .L_68)
.L_68:
        /*003c*/ 	.word	0x00000000
        /*0040*/ 	.short	0x0002
        /*0042*/ 	.short	0x0010
        /*0044*/ 	.byte	0x00, 0xf5, 0x21, 0x00


	//----- nvinfo : EIATTR_KPARAM_INFO
	.align		4
.L_69:
        /*0048*/ 	.byte	0x04, 0x17
        /*004a*/ 	.short	(.L_71 - .L_70)
.L_70:
        /*004c*/ 	.word	0x00000000
        /*0050*/ 	.short	0x0001
        /*0052*/ 	.short	0x0008
        /*0054*/ 	.byte	0x00, 0xf5, 0x21, 0x00


	//----- nvinfo : EIATTR_KPARAM_INFO
	.align		4
.L_71:
        /*0058*/ 	.byte	0x04, 0x17
        /*005a*/ 	.short	(.L_73 - .L_72)
.L_72:
        /*005c*/ 	.word	0x00000000
        /*0060*/ 	.short	0x0000
        /*0062*/ 	.short	0x0000
        /*0064*/ 	.byte	0x00, 0xf5, 0x21, 0x00


	//----- nvinfo : EIATTR_SPARSE_MMA_MASK
	.align		4
.L_73:
        /*0068*/ 	.byte	0x03, 0x50
        /*006a*/ 	.short	0x0000


	//----- nvinfo : EIATTR_MAXREG_COUNT
	.align		4
        /*006c*/ 	.byte	0x03, 0x1b
        /*006e*/ 	.short	0x00ff


	//----- nvinfo : EIATTR_MERCURY_ISA_VERSION
	.align		4
        /*0070*/ 	.byte	0x03, 0x5f
        /*0072*/ 	.short	0x0101


	//----- nvinfo : EIATTR_VRC_CTA_INIT_COUNT
	.align		4
        /*0074*/ 	.byte	0x02, 0x4a
	.zero		1
	.zero		1


	//----- nvinfo : EIATTR_EXIT_INSTR_OFFSETS
	.align		4
        /*0078*/ 	.byte	0x04, 0x1c
        /*007a*/ 	.short	(.L_75 - .L_74)


	//   ....[0]....
.L_74:
        /*007c*/ 	.word	0x00000070


	//   ....[1]....
        /*0080*/ 	.word	0x000010b0


	//----- nvinfo : EIATTR_CBANK_PARAM_SIZE
	.align		4
.L_75:
        /*0084*/ 	.byte	0x03, 0x19
        /*0086*/ 	.short	0x0024


	//----- nvinfo : EIATTR_PARAM_CBANK
	.align		4
        /*0088*/ 	.byte	0x04, 0x0a
        /*008a*/ 	.short	(.L_77 - .L_76)
	.align		4
.L_76:
        /*008c*/ 	.word	index@(.nv.constant0._Z7find_nnIfEvPKT_PiPS0_iiS0_)
        /*0090*/ 	.short	0x0380
        /*0092*/ 	.short	0x0024


	//----- nvinfo : EIATTR_SW_WAR
	.align		4
.L_77:
        /*0094*/ 	.byte	0x04, 0x36
        /*0096*/ 	.short	(.L_79 - .L_78)
.L_78:
        /*0098*/ 	.word	0x00000008
.L_79:


//--------------------- .nv.info._Z20matrixMultiplySharedIfEvPKT_S2_PS0_S3_iiiiii --------------------------
	.section	.nv.info._Z20matrixMultiplySharedIfEvPKT_S2_PS0_S3_iiiiii,"",@"SHT_CUDA_INFO"
	.sectionflags	@""
	.align	4


	//----- nvinfo : EIATTR_CUDA_API_VERSION
	.align		4
        /*0000*/ 	.byte	0x04, 0x37
        /*0002*/ 	.short	(.L_81 - .L_80)
.L_80:
        /*0004*/ 	.word	0x00000082


	//----- nvinfo : EIATTR_KPARAM_INFO
	.align		4
.L_81:
        /*0008*/ 	.byte	0x04, 0x17
        /*000a*/ 	.short	(.L_83 - .L_82)
.L_82:
        /*000c*/ 	.word	0x00000000
        /*0010*/ 	.short	0x0009
        /*0012*/ 	.short	0x0034
        /*0014*/ 	.byte	0x00, 0xf0, 0x11, 0x00


	//----- nvinfo : EIATTR_KPARAM_INFO
	.align		4
.L_83:
        /*0018*/ 	.byte	0x04, 0x17
        /*001a*/ 	.short	(.L_85 - .L_84)
.L_84:
        /*001c*/ 	.word	0x00000000
        /*0020*/ 	.short	0x0008
        /*0022*/ 	.short	0x0030
        /*0024*/ 	.byte	0x00, 0xf0, 0x11, 0x00


	//----- nvinfo : EIATTR_KPARAM_INFO
	.align		4
.L_85:
        /*0028*/ 	.byte	0x04, 0x17
        /*002a*/ 	.short	(.L_87 - .L_86)
.L_86:
        /*002c*/ 	.word	0x00000000
        /*0030*/ 	.short	0x0007
        /*0032*/ 	.short	0x002c
        /*0034*/ 	.byte	0x00, 0xf0, 0x11, 0x00


	//----- nvinfo : EIATTR_KPARAM_INFO
	.align		4
.L_87:
        /*0038*/ 	.byte	0x04, 0x17
        /*003a*/ 	.short	(.L_89 - .L_88)
.L_88:
        /*003c*/ 	.word	0x00000000
        /*0040*/ 	.short	0x0006
        /*0042*/ 	.short	0x0028
        /*0044*/ 	.byte	0x00, 0xf0, 0x11, 0x00


	//----- nvinfo : EIATTR_KPARAM_INFO
	.align		4
.L_89:
        /*0048*/ 	.byte	0x04, 0x17
        /*004a*/ 	.short	(.L_91 - .L_90)
.L_90:
        /*004c*/ 	.word	0x00000000
        /*0050*/ 	.short	0x0005
        /*0052*/ 	.short	0x0024
        /*0054*/ 	.byte	0x00, 0xf0, 0x11, 0x00


	//----- nvinfo : EIATTR_KPARAM_INFO
	.align		4
.L_91:
        /*0058*/ 	.byte	0x04, 0x17
        /*005a*/ 	.short	(.L_93 - .L_92)
.L_92:
        /*005c*/ 	.word	0x00000000
        /*0060*/ 	.short	0x0004
        /*0062*/ 	.short	0x0020
        /*0064*/ 	.byte	0x00, 0xf0, 0x11, 0x00


	//----- nvinfo : EIATTR_KPARAM_INFO
	.align		4
.L_93:
        /*0068*/ 	.byte	0x04, 0x17
        /*006a*/ 	.short	(.L_95 - .L_94)
.L_94:
        /*006c*/ 	.word	0x00000000
        /*0070*/ 	.short	0x0003
        /*0072*/ 	.short	0x0018
        /*0074*/ 	.byte	0x00, 0xf5, 0x21, 0x00


	//----- nvinfo : EIATTR_KPARAM_INFO
	.align		4
.L_95:
        /*0078*/ 	.byte	0x04, 0x17
        /*007a*/ 	.short	(.L_97 - .L_96)
.L_96:
        /*007c*/ 	.word	0x00000000
        /*0080*/ 	.short	0x0002
        /*0082*/ 	.short	0x0010
        /*0084*/ 	.byte	0x00, 0xf5, 0x21, 0x00


	//----- nvinfo : EIATTR_KPARAM_INFO
	.align		4
.L_97:
        /*0088*/ 	.byte	0x04, 0x17
        /*008a*/ 	.short	(.L_99 - .L_98)
.L_98:
        /*008c*/ 	.word	0x00000000
        /*0090*/ 	.short	0x0001
        /*0092*/ 	.short	0x0008
        /*0094*/ 	.byte	0x00, 0xf5, 0x21, 0x00


	//----- nvinfo : EIATTR_KPARAM_INFO
	.align		4
.L_99:
        /*0098*/ 	.byte	0x04, 0x17
        /*009a*/ 	.short	(.L_101 - .L_100)
.L_100:
        /*009c*/ 	.word	0x00000000
        /*00a0*/ 	.short	0x0000
        /*00a2*/ 	.short	0x0000
        /*00a4*/ 	.byte	0x00, 0xf5, 0x21, 0x00


	//----- nvinfo : EIATTR_SPARSE_MMA_MASK
	.align		4
.L_101:
        /*00a8*/ 	.byte	0x03, 0x50
        /*00aa*/ 	.short	0x0000


	//----- nvinfo : EIATTR_MAXREG_COUNT
	.align		4
        /*00ac*/ 	.byte	0x03, 0x1b
        /*00ae*/ 	.short	0x00ff


	//----- nvinfo : EIATTR_NUM_BARRIERS
	.align		4
        /*00b0*/ 	.byte	0x02, 0x4c
        /*00b2*/ 	.byte	0x01
	.zero		1


	//----- nvinfo : EIATTR_MERCURY_ISA_VERSION
	.align		4
        /*00b4*/ 	.byte	0x03, 0x5f
        /*00b6*/ 	.short	0x0101


	//----- nvinfo : EIATTR_VRC_CTA_INIT_COUNT
	.align		4
        /*00b8*/ 	.byte	0x02, 0x4a
	.zero		1
	.zero		1


	//----- nvinfo : EIATTR_EXIT_INSTR_OFFSETS
	.align		4
        /*00bc*/ 	.byte	0x04, 0x1c
        /*00be*/ 	.short	(.L_103 - .L_102)


	//   ....[0]....
.L_102:
        /*00c0*/ 	.word	0x000010b0


	//   ....[1]....
        /*00c4*/ 	.word	0x00001140


	//----- nvinfo : EIATTR_CBANK_PARAM_SIZE
	.align		4
.L_103:
        /*00c8*/ 	.byte	0x03, 0x19
        /*00ca*/ 	.short	0x0038


	//----- nvinfo : EIATTR_PARAM_CBANK
	.align		4
        /*00cc*/ 	.byte	0x04, 0x0a
        /*00ce*/ 	.short	(.L_105 - .L_104)
	.align		4
.L_104:
        /*00d0*/ 	.word	index@(.nv.constant0._Z20matrixMultiplySharedIfEvPKT_S2_PS0_S3_iiiiii)
        /*00d4*/ 	.short	0x0380
        /*00d6*/ 	.short	0x0038


	//----- nvinfo : EIATTR_SW_WAR
	.align		4
.L_105:
        /*00d8*/ 	.byte	0x04, 0x36
        /*00da*/ 	.short	(.L_107 - .L_106)
.L_106:
        /*00dc*/ 	.word	0x00000008
.L_107:


//--------------------- .nv.info._Z9transposeIfEvPKT_PS0_ii --------------------------
	.section	.nv.info._Z9transposeIfEvPKT_PS0_ii,"",@"SHT_CUDA_INFO"
	.sectionflags	@""
	.align	4


	//----- nvinfo : EIATTR_CUDA_API_VERSION
	.align		4
        /*0000*/ 	.byte	0x04, 0x37
        /*0002*/ 	.short	(.L_109 - .L_108)
.L_108:
        /*0004*/ 	.word	0x00000082


	//----- nvinfo : EIATTR_KPARAM_INFO
	.align		4
.L_109:
        /*0008*/ 	.byte	0x04, 0x17
        /*000a*/ 	.short	(.L_111 - .L_110)
.L_110:
        /*000c*/ 	.word	0x00000000
        /*0010*/ 	.short	0x0003
        /*0012*/ 	.short	0x0014
        /*0014*/ 	.byte	0x00, 0xf0, 0x11, 0x00


	//----- nvinfo : EIATTR_KPARAM_INFO
	.align		4
.L_111:
        /*0018*/ 	.byte	0x04, 0x17
        /*001a*/ 	.short	(.L_113 - .L_112)
.L_112:
        /*001c*/ 	.word	0x00000000
        /*0020*/ 	.short	0x0002
        /*0022*/ 	.short	0x0010
        /*0024*/ 	.byte	0x00, 0xf0, 0x11, 0x00


	//----- nvinfo : EIATTR_KPARAM_INFO
	.align		4
.L_113:
        /*0028*/ 	.byte	0x04, 0x17
        /*002a*/ 	.short	(.L_115 - .L_114)
.L_114:
        /*002c*/ 	.word	0x00000000
        /*0030*/ 	.short	0x0001
        /*0032*/ 	.short	0x0008
        /*0034*/ 	.byte	0x00, 0xf5, 0x21, 0x00


	//----- nvinfo : EIATTR_KPARAM_INFO
	.align		4
.L_115:
        /*0038*/ 	.byte	0x04, 0x17
        /*003a*/ 	.short	(.L_117 - .L_116)
.L_116:
        /*003c*/ 	.word	0x00000000
        /*0040*/ 	.short	0x0000
        /*0042*/ 	.short	0x0000
        /*0044*/ 	.byte	0x00, 0xf5, 0x21, 0x00


	//----- nvinfo : EIATTR_SPARSE_MMA_MASK
	.align		4
.L_117:
        /*0048*/ 	.byte	0x03, 0x50
        /*004a*/ 	.short	0x0000


	//----- nvinfo : EIATTR_MAXREG_COUNT
	.align		4
        /*004c*/ 	.byte	0x03, 0x1b
        /*004e*/ 	.short	0x00ff


	//----- nvinfo : EIATTR_MERCURY_ISA_VERSION
	.align		4
        /*0050*/ 	.byte	0x03, 0x5f
        /*0052*/ 	.short	0x0101


	//----- nvinfo : EIATTR_VRC_CTA_INIT_COUNT
	.align		4
        /*0054*/ 	.byte	0x02, 0x4a
	.zero		1
	.zero		1


	//----- nvinfo : EIATTR_EXIT_INSTR_OFFSETS
	.align		4
        /*0058*/ 	.byte	0x04, 0x1c
        /*005a*/ 	.short	(.L_119 - .L_118)


	//   ....[0]....
.L_118:
        /*005c*/ 	.word	0x000000c0


	//   ....[1]....
        /*0060*/ 	.word	0x00000160


	//----- nvinfo : EIATTR_CBANK_PARAM_SIZE
	.align		4
.L_119:
        /*0064*/ 	.byte	0x03, 0x19
        /*0066*/ 	.short	0x0018


	//----- nvinfo : EIATTR_PARAM_CBANK
	.align		4
        /*0068*/ 	.byte	0x04, 0x0a
        /*006a*/ 	.short	(.L_121 - .L_120)
	.align		4
.L_120:
        /*006c*/ 	.word	index@(.nv.constant0._Z9transposeIfEvPKT_PS0_ii)
        /*0070*/ 	.short	0x0380
        /*0072*/ 	.short	0x0018


	//----- nvinfo : EIATTR_SW_WAR
	.align		4
.L_121:
        /*0074*/ 	.byte	0x04, 0x36
        /*0076*/ 	.short	(.L_123 - .L_122)
.L_122:
        /*0078*/ 	.word	0x00000008
.L_123:


//--------------------- .nv.info._Z15mutualCheckFastPiPKii --------------------------
	.section	.nv.info._Z15mutualCheckFastPiPKii,"",@"SHT_CUDA_INFO"
	.sectionflags	@""
	.align	4


	//----- nvinfo : EIATTR_CUDA_API_VERSION
	.align		4
        /*0000*/ 	.byte	0x04, 0x37
        /*0002*/ 	.short	(.L_125 - .L_124)
.L_124:
        /*0004*/ 	.word	0x00000082


	//----- nvinfo : EIATTR_KPARAM_INFO
	.align		4
.L_125:
        /*0008*/ 	.byte	0x04, 0x17
        /*000a*/ 	.short	(.L_127 - .L_126)
.L_126:
        /*000c*/ 	.word	0x00000000
        /*0010*/ 	.short	0x0002
        /*0012*/ 	.short	0x0010
        /*0014*/ 	.byte	0x00, 0xf0, 0x11, 0x00


	//----- nvinfo : EIATTR_KPARAM_INFO
	.align		4
.L_127:
        /*0018*/ 	.byte	0x04, 0x17
        /*001a*/ 	.short	(.L_129 - .L_128)
.L_128:
        /*001c*/ 	.word	0x00000000
        /*0020*/ 	.short	0x0001
        /*0022*/ 	.short	0x0008
        /*0024*/ 	.byte	0x00, 0xf5, 0x21, 0x00


	//----- nvinfo : EIATTR_KPARAM_INFO
	.align		4
.L_129:
        /*0028*/ 	.byte	0x04, 0x17
        /*002a*/ 	.short	(.L_131 - .L_130)
.L_130:
        /*002c*/ 	.word	0x00000000
        /*0030*/ 	.short	0x0000
        /*0032*/ 	.short	0x0000
        /*0034*/ 	.byte	0x00, 0xf5, 0x21, 0x00


	//----- nvinfo : EIATTR_SPARSE_MMA_MASK
	.align		4
.L_131:
        /*0038*/ 	.byte	0x03, 0x50
        /*003a*/ 	.short	0x0000


	//----- nvinfo : EIATTR_MAXREG_COUNT
	.align		4
        /*003c*/ 	.byte	0x03, 0x1b
        /*003e*/ 	.short	0x00ff


	//----- nvinfo : EIATTR_MERCURY_ISA_VERSION
	.align		4
        /*0040*/ 	.byte	0x03, 0x5f
        /*0042*/ 	.short	0x0101


	//----- nvinfo : EIATTR_VRC_CTA_INIT_COUNT
	.align		4
        /*0044*/ 	.byte	0x02, 0x4a
	.zero		1
	.zero		1


	//----- nvinfo : EIATTR_EXIT_INSTR_OFFSETS
	.align		4
        /*0048*/ 	.byte	0x04, 0x1c
        /*004a*/ 	.short	(.L_133 - .L_132)


	//   ....[0]....
.L_132:
        /*004c*/ 	.word	0x00000070


	//   ....[1]....
        /*0050*/ 	.word	0x00000170


	//----- nvinfo : EIATTR_CRS_STACK_SIZE
	.align		4
.L_133:
        /*0054*/ 	.byte	0x04, 0x1e
        /*0056*/ 	.short	(.L_135 - .L_134)
.L_134:
        /*0058*/ 	.word	0x00000000


	//----- nvinfo : EIATTR_CBANK_PARAM_SIZE
	.align		4
.L_135:
        /*005c*/ 	.byte	0x03, 0x19
        /*005e*/ 	.short	0x0014


	//----- nvinfo : EIATTR_PARAM_CBANK
	.align		4
        /*0060*/ 	.byte	0x04, 0x0a
        /*0062*/ 	.short	(.L_137 - .L_136)
	.align		4
.L_136:
        /*0064*/ 	.word	index@(.nv.constant0._Z15mutualCheckFastPiPKii)
        /*0068*/ 	.short	0x0380
        /*006a*/ 	.short	0x0014


	//----- nvinfo : EIATTR_SW_WAR
	.align		4
.L_137:
        /*006c*/ 	.byte	0x04, 0x36
        /*006e*/ 	.short	(.L_139 - .L_138)
.L_138:
        /*0070*/ 	.word	0x00000008
.L_139:


//--------------------- .nv.info._Z11mutualCheckPiPKii --------------------------
	.section	.nv.info._Z11mutualCheckPiPKii,"",@"SHT_CUDA_INFO"
	.sectionflags	@""
	.align	4


	//----- nvinfo : EIATTR_CUDA_API_VERSION
	.align		4
        /*0000*/ 	.byte	0x04, 0x37
        /*0002*/ 	.short	(.L_141 - .L_140)
.L_140:
        /*0004*/ 	.word	0x00000082


	//----- nvinfo : EIATTR_KPARAM_INFO
	.align		4
.L_141:
        /*0008*/ 	.byte	0x04, 0x17
        /*000a*/ 	.short	(.L_143 - .L_142)
.L_142:
        /*000c*/ 	.word	0x00000000
        /*0010*/ 	.short	0x0002
        /*0012*/ 	.short	0x0010
        /*0014*/ 	.byte	0x00, 0xf0, 0x11, 0x00


	//----- nvinfo : EIATTR_KPARAM_INFO
	.align		4
.L_143:
        /*0018*/ 	.byte	0x04, 0x17
        /*001a*/ 	.short	(.L_145 - .L_144)
.L_144:
        /*001c*/ 	.word	0x00000000
        /*0020*/ 	.short	0x0001
        /*0022*/ 	.short	0x0008
        /*0024*/ 	.byte	0x00, 0xf5, 0x21, 0x00


	//----- nvinfo : EIATTR_KPARAM_INFO
	.align		4
.L_145:
        /*0028*/ 	.byte	0x04, 0x17
        /*002a*/ 	.short	(.L_147 - .L_146)
.L_146:
        /*002c*/ 	.word	0x00000000
        /*0030*/ 	.short	0x0000
        /*0032*/ 	.short	0x0000
        /*0034*/ 	.byte	0x00, 0xf5, 0x21, 0x00


	//----- nvinfo : EIATTR_SPARSE_MMA_MASK
	.align		4
.L_147:
        /*0038*/ 	.byte	0x03, 0x50
        /*003a*/ 	.short	0x0000


	//----- nvinfo : EIATTR_MAXREG_COUNT
	.align		4
        /*003c*/ 	.byte	0x03, 0x1b
        /*003e*/ 	.short	0x00ff


	//----- nvinfo : EIATTR_MERCURY_ISA_VERSION
	.align		4
        /*0040*/ 	.byte	0x03, 0x5f
        /*0042*/ 	.short	0x0101


	//----- nvinfo : EIATTR_VRC_CTA_INIT_COUNT
	.align		4
        /*0044*/ 	.byte	0x02, 0x4a
	.zero		1
	.zero		1


	//----- nvinfo : EIATTR_EXIT_INSTR_OFFSETS
	.align		4
        /*0048*/ 	.byte	0x04, 0x1c
        /*004a*/ 	.short	(.L_149 - .L_148)


	//   ....[0]....
.L_148:
        /*004c*/ 	.word	0x00000070


	//   ....[1]....
        /*0050*/ 	.word	0x00000170


	//----- nvinfo : EIATTR_CRS_STACK_SIZE
	.align		4
.L_149:
        /*0054*/ 	.byte	0x04, 0x1e
        /*0056*/ 	.short	(.L_151 - .L_150)
.L_150:
        /*0058*/ 	.word	0x00000000


	//----- nvinfo : EIATTR_CBANK_PARAM_SIZE
	.align		4
.L_151:
        /*005c*/ 	.byte	0x03, 0x19
        /*005e*/ 	.short	0x0014


	//----- nvinfo : EIATTR_PARAM_CBANK
	.align		4
        /*0060*/ 	.byte	0x04, 0x0a
        /*0062*/ 	.short	(.L_153 - .L_152)
	.align		4
.L_152:
        /*0064*/ 	.word	index@(.nv.constant0._Z11mutualCheckPiPKii)
        /*0068*/ 	.short	0x0380
        /*006a*/ 	.short	0x0014


	//----- nvinfo : EIATTR_SW_WAR
	.align		4
.L_153:
        /*006c*/ 	.byte	0x04, 0x36
        /*006e*/ 	.short	(.L_155 - .L_154)
.L_154:
        /*0070*/ 	.word	0x00000008
.L_155:


//--------------------- .nv.info._Z15find_nnV2legacyPKfPiPfiif --------------------------
	.section	.nv.info._Z15find_nnV2legacyPKfPiPfiif,"",@"SHT_CUDA_INFO"
	.sectionflags	@""
	.align	4


	//----- nvinfo : EIATTR_CUDA_API_VERSION
	.align		4
        /*0000*/ 	.byte	0x04, 0x37
        /*0002*/ 	.short	(.L_157 - .L_156)
.L_156:
        /*0004*/ 	.word	0x00000082


	//----- nvinfo : EIATTR_KPARAM_INFO
	.align		4
.L_157:
        /*0008*/ 	.byte	0x04, 0x17
        /*000a*/ 	.short	(.L_159 - .L_158)
.L_158:
        /*000c*/ 	.word	0x00000000
        /*0010*/ 	.short	0x0005
        /*0012*/ 	.short	0x0020
        /*0014*/ 	.byte	0x00, 0xf0, 0x11, 0x00


	//----- nvinfo : EIATTR_KPARAM_INFO
	.align		4
.L_159:
        /*0018*/ 	.byte	0x04, 0x17
        /*001a*/ 	.short	(.L_161 - .L_160)
.L_160:
        /*001c*/ 	.word	0x00000000
        /*0020*/ 	.short	0x0004
        /*0022*/ 	.short	0x001c
        /*0024*/ 	.byte	0x00, 0xf0, 0x11, 0x00


	//----- nvinfo : EIATTR_KPARAM_INFO
	.align		4
.L_161:
        /*0028*/ 	.byte	0x04, 0x17
        /*002a*/ 	.short	(.L_163 - .L_162)
.L_162:
        /*002c*/ 	.word	0x00000000
        /*0030*/ 	.short	0x0003
        /*0032*/ 	.short	0x0018
        /*0034*/ 	.byte	0x00, 0xf0, 0x11, 0x00


	//----- nvinfo : EIATTR_KPARAM_INFO
	.align		4
.L_163:
        /*0038*/ 	.byte	0x04, 0x17
        /*003a*/ 	.short	(.L_165 - .L_164)
.L_164:
        /*003c*/ 	.word	0x00000000
        /*0040*/ 	.short	0x0002
        /*0042*/ 	.short	0x0010
        /*0044*/ 	.byte	0x00, 0xf5, 0x21, 0x00


	//----- nvinfo : EIATTR_KPARAM_INFO
	.align		4
.L_165:
        /*0048*/ 	.byte	0x04, 0x17
        /*004a*/ 	.short	(.L_167 - .L_166)
.L_166:
        /*004c*/ 	.word	0x00000000
        /*0050*/ 	.short	0x0001
        /*0052*/ 	.short	0x0008
        /*0054*/ 	.byte	0x00, 0xf5, 0x21, 0x00


	//----- nvinfo : EIATTR_KPARAM_INFO
	.align		4
.L_167:
        /*0058*/ 	.byte	0x04, 0x17
        /*005a*/ 	.short	(.L_169 - .L_168)
.L_168:
        /*005c*/ 	.word	0x00000000
        /*0060*/ 	.short	0x0000
        /*0062*/ 	.short	0x0000
        /*0064*/ 	.byte	0x00, 0xf5, 0x21, 0x00


	//----- nvinfo : EIATTR_SPARSE_MMA_MASK
	.align		4
.L_169:
        /*0068*/ 	.byte	0x03, 0x50
        /*006a*/ 	.short	0x0000


	//----- nvinfo : EIATTR_MAXREG_COUNT
	.align		4
        /*006c*/ 	.byte	0x03, 0x1b
        /*006e*/ 	.short	0x00ff


	//----- nvinfo : EIATTR_MERCURY_ISA_VERSION
	.align		4
        /*0070*/ 	.byte	0x03, 0x5f
        /*0072*/ 	.short	0x0101


	//----- nvinfo : EIATTR_VRC_CTA_INIT_COUNT
	.align		4
        /*0074*/ 	.byte	0x02, 0x4a
	.zero		1
	.zero		1


	//----- nvinfo : EIATTR_EXIT_INSTR_OFFSETS
	.align		4
        /*0078*/ 	.byte	0x04, 0x1c
        /*007a*/ 	.short	(.L_171 - .L_170)


	//   ....[0]....
.L_170:
        /*007c*/ 	.word	0x00000070


	//   ....[1]....
        /*0080*/ 	.word	0x00000660


	//----- nvinfo : EIATTR_CBANK_PARAM_SIZE
	.align		4
.L_171:
        /*0084*/ 	.byte	0x03, 0x19
        /*0086*/ 	.short	0x0024


	//----- nvinfo : EIATTR_PARAM_CBANK
	.align		4
        /*0088*/ 	.byte	0x04, 0x0a
        /*008a*/ 	.short	(.L_173 - .L_172)
	.align		4
.L_172:
        /*008c*/ 	.word	index@(.nv.constant0._Z15find_nnV2legacyPKfPiPfiif)
        /*0090*/ 	.short	0x0380
        /*0092*/ 	.short	0x0024


	//----- nvinfo : EIATTR_SW_WAR
	.align		4
.L_173:
        /*0094*/ 	.byte	0x04, 0x36
        /*0096*/ 	.short	(.L_175 - .L_174)
.L_174:
        /*0098*/ 	.word	0x00000008
.L_175:


//--------------------- .nv.info._Z13find_nnlegacyPKfPiPfiif --------------------------
	.section	.nv.info._Z13find_nnlegacyPKfPiPfiif,"",@"SHT_CUDA_INFO"
	.sectionflags	@""
	.align	4


	//----- nvinfo : EIATTR_CUDA_API_VERSION
	.align		4
        /*0000*/ 	.byte	0x04, 0x37
        /*0002*/ 	.short	(.L_177 - .L_176)
.L_176:
        /*0004*/ 	.word	0x00000082


	//----- nvinfo : EIATTR_KPARAM_INFO
	.align		4
.L_177:
        /*0008*/ 	.byte	0x04, 0x17
        /*000a*/ 	.short	(.L_179 - .L_178)
.L_178:
        /*000c*/ 	.word	0x00000000
        /*0010*/ 	.short	0x0005
        /*0012*/ 	.short	0x0020
        /*0014*/ 	.byte	0x00, 0xf0, 0x11, 0x00


	//----- nvinfo : EIATTR_KPARAM_INFO
	.align		4
.L_179:
        /*0018*/ 	.byte	0x04, 0x17
        /*001a*/ 	.short	(.L_181 - .L_180)
.L_180:
        /*001c*/ 	.word	0x00000000
        /*0020*/ 	.short	0x0004
        /*0022*/ 	.short	0x001c
        /*0024*/ 	.byte	0x00, 0xf0, 0x11, 0x00


	//----- nvinfo : EIATTR_KPARAM_INFO
	.align		4
.L_181:
        /*0028*/ 	.byte	0x04, 0x17
        /*002a*/ 	.short	(.L_183 - .L_182)
.L_182:
        /*002c*/ 	.word	0x00000000
        /*0030*/ 	.short	0x0003
        /*0032*/ 	.short	0x0018
        /*0034*/ 	.byte	0x00, 0xf0, 0x11, 0x00


	//----- nvinfo : EIATTR_KPARAM_INFO
	.align		4
.L_183:
        /*0038*/ 	.byte	0x04, 0x17
        /*003a*/ 	.short	(.L_185 - .L_184)
.L_184:
        /*003c*/ 	.word	0x00000000
        /*0040*/ 	.short	0x0002
        /*0042*/ 	.short	0x0010
        /*0044*/ 	.byte	0x00, 0xf5, 0x21, 0x00


	//----- nvinfo : EIATTR_KPARAM_INFO
	.align		4
.L_185:
        /*0048*/ 	.byte	0x04, 0x17
        /*004a*/ 	.short	(.L_187 - .L_186)
.L_186:
        /*004c*/ 	.word	0x00000000
        /*0050*/ 	.short	0x0001
        /*0052*/ 	.short	0x0008
        /*0054*/ 	.byte	0x00, 0xf5, 0x21, 0x00


	//----- nvinfo : EIATTR_KPARAM_INFO
	.align		4
.L_187:
        /*0058*/ 	.byte	0x04, 0x17
        /*005a*/ 	.short	(.L_189 - .L_188)
.L_188:
        /*005c*/ 	.word	0x00000000
        /*0060*/ 	.short	0x0000
        /*0062*/ 	.short	0x0000
        /*0064*/ 	.byte	0x00, 0xf5, 0x21, 0x00


	//----- nvinfo : EIATTR_SPARSE_MMA_MASK
	.align		4
.L_189:
        /*0068*/ 	.byte	0x03, 0x50
        /*006a*/ 	.short	0x0000


	//----- nvinfo : EIATTR_MAXREG_COUNT
	.align		4
        /*006c*/ 	.byte	0x03, 0x1b
        /*006e*/ 	.short	0x00ff


	//----- nvinfo : EIATTR_MERCURY_ISA_VERSION
	.align		4
        /*0070*/ 	.byte	0x03, 0x5f
        /*0072*/ 	.short	0x0101


	//----- nvinfo : EIATTR_VRC_CTA_INIT_COUNT
	.align		4
        /*0074*/ 	.byte	0x02, 0x4a
	.zero		1
	.zero		1


	//----- nvinfo : EIATTR_EXIT_INSTR_OFFSETS
	.align		4
        /*0078*/ 	.byte	0x04, 0x1c
        /*007a*/ 	.short	(.L_191 - .L_190)


	//   ....[0]....
.L_190:
        /*007c*/ 	.word	0x00000070


	//   ....[1]....
        /*0080*/ 	.word	0x00000870


	//----- nvinfo : EIATTR_CRS_STACK_SIZE
	.align		4
.L_191:
        /*0084*/ 	.byte	0x04, 0x1e
        /*0086*/ 	.short	(.L_193 - .L_192)
.L_192:
        /*0088*/ 	.word	0x00000000


	//----- nvinfo : EIATTR_CBANK_PARAM_SIZE
	.align		4
.L_193:
        /*008c*/ 	.byte	0x03, 0x19
        /*008e*/ 	.short	0x0024


	//----- nvinfo : EIATTR_PARAM_CBANK
	.align		4
        /*0090*/ 	.byte	0x04, 0x0a
        /*0092*/ 	.short	(.L_195 - .L_194)
	.align		4
.L_194:
        /*0094*/ 	.word	index@(.nv.constant0._Z13find_nnlegacyPKfPiPfiif)
        /*0098*/ 	.short	0x0380
        /*009a*/ 	.short	0x0024


	//----- nvinfo : EIATTR_SW_WAR
	.align		4
.L_195:
        /*009c*/ 	.byte	0x04, 0x36
        /*009e*/ 	.short	(.L_197 - .L_196)
.L_196:
        /*00a0*/ 	.word	0x00000008
.L_197:


//--------------------- .nv.info._Z30similarityMatrixAndTransposeV2PKfS0_iiiPfS1_ --------------------------
	.section	.nv.info._Z30similarityMatrixAndTransposeV2PKfS0_iiiPfS1_,"",@"SHT_CUDA_INFO"
	.sectionflags	@""
	.align	4


	//----- nvinfo : EIATTR_CUDA_API_VERSION
	.align		4
        /*0000*/ 	.byte	0x04, 0x37
        /*0002*/ 	.short	(.L_199 - .L_198)
.L_198:
        /*0004*/ 	.word	0x00000082


	//----- nvinfo : EIATTR_KPARAM_INFO
	.align		4
.L_199:
        /*0008*/ 	.byte	0x04, 0x17
        /*000a*/ 	.short	(.L_201 - .L_200)
.L_200:
        /*000c*/ 	.word	0x00000000
        /*0010*/ 	.short	0x0006
        /*0012*/ 	.short	0x0028
        /*0014*/ 	.byte	0x00, 0xf5, 0x21, 0x00


	//----- nvinfo : EIATTR_KPARAM_INFO
	.align		4
.L_201:
        /*0018*/ 	.byte	0x04, 0x17
        /*001a*/ 	.short	(.L_203 - .L_202)
.L_202:
        /*001c*/ 	.word	0x00000000
        /*0020*/ 	.short	0x0005
        /*0022*/ 	.short	0x0020
        /*0024*/ 	.byte	0x00, 0xf5, 0x21, 0x00


	//----- nvinfo : EIATTR_KPARAM_INFO
	.align		4
.L_203:
        /*0028*/ 	.byte	0x04, 0x17
        /*002a*/ 	.short	(.L_205 - .L_204)
.L_204:
        /*002c*/ 	.word	0x00000000
        /*0030*/ 	.short	0x0004
        /*0032*/ 	.short	0x0018
        /*0034*/ 	.byte	0x00, 0xf0, 0x11, 0x00


	//----- nvinfo : EIATTR_KPARAM_INFO
	.align		4
.L_205:
        /*0038*/ 	.byte	0x04, 0x17
        /*003a*/ 	.short	(.L_207 - .L_206)
.L_206:
        /*003c*/ 	.word	0x00000000
        /*0040*/ 	.short	0x0003
        /*0042*/ 	.short	0x0014
        /*0044*/ 	.byte	0x00, 0xf0, 0x11, 0x00


	//----- nvinfo : EIATTR_KPARAM_INFO
	.align		4
.L_207:
        /*0048*/ 	.byte	0x04, 0x17
        /*004a*/ 	.short	(.L_209 - .L_208)
.L_208:
        /*004c*/ 	.word	0x00000000
        /*0050*/ 	.short	0x0002
        /*0052*/ 	.short	0x0010
        /*0054*/ 	.byte	0x00, 0xf0, 0x11, 0x00


	//----- nvinfo : EIATTR_KPARAM_INFO
	.align		4
.L_209:
        /*0058*/ 	.byte	0x04, 0x17
        /*005a*/ 	.short	(.L_211 - .L_210)
.L_210:
        /*005c*/ 	.word	0x00000000
        /*0060*/ 	.short	0x0001
        /*0062*/ 	.short	0x0008
        /*0064*/ 	.byte	0x00, 0xf5, 0x21, 0x00


	//----- nvinfo : EIATTR_KPARAM_INFO
	.align		4
.L_211:
        /*0068*/ 	.byte	0x04, 0x17
        /*006a*/ 	.short	(.L_213 - .L_212)
.L_212:
        /*006c*/ 	.word	0x00000000
        /*0070*/ 	.short	0x0000
        /*0072*/ 	.short	0x0000
        /*0074*/ 	.byte	0x00, 0xf5, 0x21, 0x00


	//----- nvinfo : EIATTR_SPARSE_MMA_MASK
	.align		4
.L_213:
        /*0078*/ 	.byte	0x03, 0x50
        /*007a*/ 	.short	0x0000


	//----- nvinfo : EIATTR_MAXREG_COUNT
	.align		4
        /*007c*/ 	.byte	0x03, 0x1b
        /*007e*/ 	.short	0x00ff


	//----- nvinfo : EIATTR_MERCURY_ISA_VERSION
	.align		4
        /*0080*/ 	.byte	0x03, 0x5f
        /*0082*/ 	.short	0x0101


	//----- nvinfo : EIATTR_VRC_CTA_INIT_COUNT
	.align		4
        /*0084*/ 	.byte	0x02, 0x4a
	.zero		1
	.zero		1


	//----- nvinfo : EIATTR_EXIT_INSTR_OFFSETS
	.align		4
        /*0088*/ 	.byte	0x04, 0x1c
        /*008a*/ 	.short	(.L_215 - .L_214)


	//   ....[0]....
.L_214:
        /*008c*/ 	.word	0x000000c0


	//   ....[1]....
        /*0090*/ 	.word	0x00000820


	//----- nvinfo : EIATTR_CBANK_PARAM_SIZE
	.align		4
.L_215:
        /*0094*/ 	.byte	0x03, 0x19
        /*0096*/ 	.short	0x0030


	//----- nvinfo : EIATTR_PARAM_CBANK
	.align		4
        /*0098*/ 	.byte	0x04, 0x0a
        /*009a*/ 	.short	(.L_217 - .L_216)
	.align		4
.L_216:
        /*009c*/ 	.word	index@(.nv.constant0._Z30similarityMatrixAndTransposeV2PKfS0_iiiPfS1_)
        /*00a0*/ 	.short	0x0380
        /*00a2*/ 	.short	0x0030


	//----- nvinfo : EIATTR_SW_WAR
	.align		4
.L_217:
        /*00a4*/ 	.byte	0x04, 0x36
        /*00a6*/ 	.short	(.L_219 - .L_218)
.L_218:
        /*00a8*/ 	.word	0x00000008
.L_219:


//--------------------- .nv.info._Z26matrixMultiplySharedLegacyPKfS0_PfS1_iiiiii --------------------------
	.section	.nv.info._Z26matrixMultiplySharedLegacyPKfS0_PfS1_iiiiii,"",@"SHT_CUDA_INFO"
	.sectionflags	@""
	.align	4


	//----- nvinfo : EIATTR_CUDA_API_VERSION
	.align		4
        /*0000*/ 	.byte	0x04, 0x37
        /*0002*/ 	.short	(.L_221 - .L_220)
.L_220:
        /*0004*/ 	.word	0x00000082


	//----- nvinfo : EIATTR_KPARAM_INFO
	.align		4
.L_221:
        /*0008*/ 	.byte	0x04, 0x17
        /*000a*/ 	.short	(.L_223 - .L_222)
.L_222:
        /*000c*/ 	.word	0x00000000
        /*0010*/ 	.short	0x0009
        /*0012*/ 	.short	0x0034
        /*0014*/ 	.byte	0x00, 0xf0, 0x11, 0x00


	//----- nvinfo : EIATTR_KPARAM_INFO
	.align		4
.L_223:
        /*0018*/ 	.byte	0x04, 0x17
        /*001a*/ 	.short	(.L_225 - .L_224)
.L_224:
        /*001c*/ 	.word	0x00000000
        /*0020*/ 	.short	0x0008
        /*0022*/ 	.short	0x0030
        /*0024*/ 	.byte	0x00, 0xf0, 0x11, 0x00


	//----- nvinfo : EIATTR_KPARAM_INFO
	.align		4
.L_225:
        /*0028*/ 	.byte	0x04, 0x17
        /*002a*/ 	.short	(.L_227 - .L_226)
.L_226:
        /*002c*/ 	.word	0x00000000
        /*0030*/ 	.short	0x0007
        /*0032*/ 	.short	0x002c
        /*0034*/ 	.byte	0x00, 0xf0, 0x11, 0x00


	//----- nvinfo : EIATTR_KPARAM_INFO
	.align		4
.L_227:
        /*0038*/ 	.byte	0x04, 0x17
        /*003a*/ 	.short	(.L_229 - .L_228)
.L_228:
        /*003c*/ 	.word	0x00000000
        /*0040*/ 	.short	0x0006
        /*0042*/ 	.short	0x0028
        /*0044*/ 	.byte	0x00, 0xf0, 0x11, 0x00


	//----- nvinfo : EIATTR_KPARAM_INFO
	.align		4
.L_229:
        /*0048*/ 	.byte	0x04, 0x17
        /*004a*/ 	.short	(.L_231 - .L_230)
.L_230:
        /*004c*/ 	.word	0x00000000
        /*0050*/ 	.short	0x0005
        /*0052*/ 	.short	0x0024
        /*0054*/ 	.byte	0x00, 0xf0, 0x11, 0x00


	//----- nvinfo : EIATTR_KPARAM_INFO
	.align		4
.L_231:
        /*0058*/ 	.byte	0x04, 0x17
        /*005a*/ 	.short	(.L_233 - .L_232)
.L_232:
        /*005c*/ 	.word	0x00000000
        /*0060*/ 	.short	0x0004
        /*0062*/ 	.short	0x0020
        /*0064*/ 	.byte	0x00, 0xf0, 0x11, 0x00


	//----- nvinfo : EIATTR_KPARAM_INFO
	.align		4
.L_233:
        /*0068*/ 	.byte	0x04, 0x17
        /*006a*/ 	.short	(.L_235 - .L_234)
.L_234:
        /*006c*/ 	.word	0x00000000
        /*0070*/ 	.short	0x0003
        /*0072*/ 	.short	0x0018
        /*0074*/ 	.byte	0x00, 0xf5, 0x21, 0x00


	//----- nvinfo : EIATTR_KPARAM_INFO
	.align		4
.L_235:
        /*0078*/ 	.byte	0x04, 0x17
        /*007a*/ 	.short	(.L_237 - .L_236)
.L_236:
        /*007c*/ 	.word	0x00000000
        /*0080*/ 	.short	0x0002
        /*0082*/ 	.short	0x0010
        /*0084*/ 	.byte	0x00, 0xf5, 0x21, 0x00


	//----- nvinfo : EIATTR_KPARAM_INFO
	.align		4
.L_237:
        /*0088*/ 	.byte	0x04, 0x17
        /*008a*/ 	.short	(.L_239 - .L_238)
.L_238:
        /*008c*/ 	.word	0x00000000
        /*0090*/ 	.short	0x0001
        /*0092*/ 	.short	0x0008
        /*0094*/ 	.byte	0x00, 0xf5, 0x21, 0x00


	//----- nvinfo : EIATTR_KPARAM_INFO
	.align		4
.L_239:
        /*0098*/ 	.byte	0x04, 0x17
        /*009a*/ 	.short	(.L_241 - .L_240)
.L_240:
        /*009c*/ 	.word	0x00000000
        /*00a0*/ 	.short	0x0000
        /*00a2*/ 	.short	0x0000
        /*00a4*/ 	.byte	0x00, 0xf5, 0x21, 0x00


	//----- nvinfo : EIATTR_SPARSE_MMA_MASK
	.align		4
.L_241:
        /*00a8*/ 	.byte	0x03, 0x50
        /*00aa*/ 	.short	0x0000


	//----- nvinfo : EIATTR_MAXREG_COUNT
	.align		4
        /*00ac*/ 	.byte	0x03, 0x1b
        /*00ae*/ 	.short	0x00ff


	//----- nvinfo : EIATTR_NUM_BARRIERS
	.align		4
        /*00b0*/ 	.byte	0x02, 0x4c
        /*00b2*/ 	.byte	0x01
	.zero		1


	//----- nvinfo : EIATTR_MERCURY_ISA_VERSION
	.align		4
        /*00b4*/ 	.byte	0x03, 0x5f
        /*00b6*/ 	.short	0x0101


	//----- nvinfo : EIATTR_VRC_CTA_INIT_COUNT
	.align		4
        /*00b8*/ 	.byte	0x02, 0x4a
	.zero		1
	.zero		1


	//----- nvinfo : EIATTR_EXIT_INSTR_OFFSETS
	.align		4
        /*00bc*/ 	.byte	0x04, 0x1c
        /*00be*/ 	.short	(.L_243 - .L_242)


	//   ....[0]....
.L_242:
        /*00c0*/ 	.word	0x00000700


	//   ....[1]....
        /*00c4*/ 	.word	0x00000790


	//----- nvinfo : EIATTR_CBANK_PARAM_SIZE
	.align		4
.L_243:
        /*00c8*/ 	.byte	0x03, 0x19
        /*00ca*/ 	.short	0x0038


	//----- nvinfo : EIATTR_PARAM_CBANK
	.align		4
        /*00cc*/ 	.byte	0x04, 0x0a
        /*00ce*/ 	.short	(.L_245 - .L_244)
	.align		4
.L_244:
        /*00d0*/ 	.word	index@(.nv.constant0._Z26matrixMultiplySharedLegacyPKfS0_PfS1_iiiiii)
        /*00d4*/ 	.short	0x0380
        /*00d6*/ 	.short	0x0038


	//----- nvinfo : EIATTR_SW_WAR
	.align		4
.L_245:
        /*00d8*/ 	.byte	0x04, 0x36
        /*00da*/ 	.short	(.L_247 - .L_246)
.L_246:
        /*00dc*/ 	.word	0x00000008
.L_247:


//--------------------- .nv.info._Z28similarityMatrixAndTransposePKfS0_iiiPfS1_ --------------------------
	.section	.nv.info._Z28similarityMatrixAndTransposePKfS0_iiiPfS1_,"",@"SHT_CUDA_INFO"
	.sectionflags	@""
	.align	4


	//----- nvinfo : EIATTR_CUDA_API_VERSION
	.align		4
        /*0000*/ 	.byte	0x04, 0x37
        /*0002*/ 	.short	(.L_249 - .L_248)
.L_248:
        /*0004*/ 	.word	0x00000082


	//----- nvinfo : EIATTR_KPARAM_INFO
	.align		4
.L_249:
        /*0008*/ 	.byte	0x04, 0x17
        /*000a*/ 	.short	(.L_251 - .L_250)
.L_250:
        /*000c*/ 	.word	0x00000000
        /*0010*/ 	.short	0x0006
        /*0012*/ 	.short	0x0028
        /*0014*/ 	.byte	0x00, 0xf5, 0x21, 0x00


	//----- nvinfo : EIATTR_KPARAM_INFO
	.align		4
.L_251:
        /*0018*/ 	.byte	0x04, 0x17
        /*001a*/ 	.short	(.L_253 - .L_252)
.L_252:
        /*001c*/ 	.word	0x00000000
        /*0020*/ 	.short	0x0005
        /*0022*/ 	.short	0x0020
        /*0024*/ 	.byte	0x00, 0xf5, 0x21, 0x00


	//----- nvinfo : EIATTR_KPARAM_INFO
	.align		4
.L_253:
        /*0028*/ 	.byte	0x04, 0x17
        /*002a*/ 	.short	(.L_255 - .L_254)
.L_254:
        /*002c*/ 	.word	0x00000000
        /*0030*/ 	.short	0x0004
        /*0032*/ 	.short	0x0018
        /*0034*/ 	.byte	0x00, 0xf0, 0x11, 0x00


	//----- nvinfo : EIATTR_KPARAM_INFO
	.align		4
.L_255:
        /*0038*/ 	.byte	0x04, 0x17
        /*003a*/ 	.short	(.L_257 - .L_256)
.L_256:
        /*003c*/ 	.word	0x00000000
        /*0040*/ 	.short	0x0003
        /*0042*/ 	.short	0x0014
        /*0044*/ 	.byte	0x00, 0xf0, 0x11, 0x00


	//----- nvinfo : EIATTR_KPARAM_INFO
	.align		4
.L_257:
        /*0048*/ 	.byte	0x04, 0x17
        /*004a*/ 	.short	(.L_259 - .L_258)
.L_258:
        /*004c*/ 	.word	0x00000000
        /*0050*/ 	.short	0x0002
        /*0052*/ 	.short	0x0010
        /*0054*/ 	.byte	0x00, 0xf0, 0x11, 0x00


	//----- nvinfo : EIATTR_KPARAM_INFO
	.align		4
.L_259:
        /*0058*/ 	.byte	0x04, 0x17
        /*005a*/ 	.short	(.L_261 - .L_260)
.L_260:
        /*005c*/ 	.word	0x00000000
        /*0060*/ 	.short	0x0001
        /*0062*/ 	.short	0x0008
        /*0064*/ 	.byte	0x00, 0xf5, 0x21, 0x00


	//----- nvinfo : EIATTR_KPARAM_INFO
	.align		4
.L_261:
        /*0068*/ 	.byte	0x04, 0x17
        /*006a*/ 	.short	(.L_263 - .L_262)
.L_262:
        /*006c*/ 	.word	0x00000000
        /*0070*/ 	.short	0x0000
        /*0072*/ 	.short	0x0000
        /*0074*/ 	.byte	0x00, 0xf5, 0x21, 0x00


	//----- nvinfo : EIATTR_SPARSE_MMA_MASK
	.align		4
.L_263:
        /*0078*/ 	.byte	0x03, 0x50
        /*007a*/ 	.short	0x0000


	//----- nvinfo : EIATTR_MAXREG_COUNT
	.align		4
        /*007c*/ 	.byte	0x03, 0x1b
        /*007e*/ 	.short	0x00ff


	//----- nvinfo : EIATTR_MERCURY_ISA_VERSION
	.align		4
        /*0080*/ 	.byte	0x03, 0x5f
        /*0082*/ 	.short	0x0101


	//----- nvinfo : EIATTR_VRC_CTA_INIT_COUNT
	.align		4
        /*0084*/ 	.byte	0x02, 0x4a
	.zero		1
	.zero		1


	//----- nvinfo : EIATTR_EXIT_INSTR_OFFSETS
	.align		4
        /*0088*/ 	.byte	0x04, 0x1c
        /*008a*/ 	.short	(.L_265 - .L_264)


	//   ....[0]....
.L_264:
        /*008c*/ 	.word	0x000000c0


	//   ....[1]....
        /*0090*/ 	.word	0x00000c00


	//----- nvinfo : EIATTR_CBANK_PARAM_SIZE
	.align		4
.L_265:
        /*0094*/ 	.byte	0x03, 0x19
        /*0096*/ 	.short	0x0030


	//----- nvinfo : EIATTR_PARAM_CBANK
	.align		4
        /*0098*/ 	.byte	0x04, 0x0a
        /*009a*/ 	.short	(.L_267 - .L_266)
	.align		4
.L_266:
        /*009c*/ 	.word	index@(.nv.constant0._Z28similarityMatrixAndTransposePKfS0_iiiPfS1_)
        /*00a0*/ 	.short	0x0380
        /*00a2*/ 	.short	0x0030


	//----- nvinfo : EIATTR_SW_WAR
	.align		4
.L_267:
        /*00a4*/ 	.byte	0x04, 0x36
        /*00a6*/ 	.short	(.L_269 - .L_268)
.L_268:
        /*00a8*/ 	.word	0x00000008
.L_269:


//--------------------- .nv.callgraph             --------------------------
	.section	.nv.callgraph,"",@"SHT_CUDA_CALLGRAPH"
	.align	4
	.sectionentsize	8
	.align		4
        /*0000*/ 	.word	0x00000000
	.align		4
        /*0004*/ 	.word	0xffffffff
	.align		4
        /*0008*/ 	.word	0x00000000
	.align		4
        /*000c*/ 	.word	0xfffffffe
	.align		4
        /*0010*/ 	.word	0x00000000
	.align		4
        /*0014*/ 	.word	0xfffffffd
	.align		4
        /*0018*/ 	.word	0x00000000
	.align		4
        /*001c*/ 	.word	0xfffffffc


//--------------------- .text._Z7find_nnIfEvPKT_PiPS0_iiS0_ --------------------------
	.section	.text._Z7find_nnIfEvPKT_PiPS0_iiS0_,"ax",@progbits
	.align	128
        .global         _Z7find_nnIfEvPKT_PiPS0_iiS0_
        .type           _Z7find_nnIfEvPKT_PiPS0_iiS0_,@function
        .size           _Z7find_nnIfEvPKT_PiPS0_iiS0_,(.L_x_51 - _Z7find_nnIfEvPKT_PiPS0_iiS0_)
        .other          _Z7find_nnIfEvPKT_PiPS0_iiS0_,@"STO_CUDA_ENTRY STV_DEFAULT"
_Z7find_nnIfEvPKT_PiPS0_iiS0_:
.text._Z7find_nnIfEvPKT_PiPS0_iiS0_:
[----:B------:R-:W-:Y:S01]  /*0000*/  LDC R1, c[0x0][0x37c] ;  /* 0x0000df00ff017b82 */ /* 0x000fe20000000800 */
[----:B------:R-:W0:Y:S07]  /*0010*/  S2R R4, SR_TID.X ;  /* 0x0000000000047919 */ /* 0x000e2e0000002100 */
[----:B------:R-:W0:Y:S01]  /*0020*/  S2UR UR4, SR_CTAID.X ;  /* 0x00000000000479c3 */ /* 0x000e220000002500 */
[----:B------:R-:W1:Y:S07]  /*0030*/  LDCU UR5, c[0x0][0x398] ;  /* 0x00007300ff0577ac */ /* 0x000e6e0008000800 */
[----:B------:R-:W0:Y:S02]  /*0040*/  LDC R3, c[0x0][0x360] ;  /* 0x0000d800ff037b82 */ /* 0x000e240000000800 */
[----:B0-----:R-:W-:-:S05]  /*0050*/  IMAD R4, R3, UR4, R4 ;  /* 0x0000000403047c24 */ /* 0x001fca000f8e0204 */
[----:B-1----:R-:W-:-:S13]  /*0060*/  ISETP.GE.AND P0, PT, R4, UR5, PT ;  /* 0x0000000504007c0c */ /* 0x002fda000bf06270 */
[----:B------:R-:W-:Y:S05]  /*0070*/  @P0 EXIT ;  /* 0x000000000000094d */ /* 0x000fea0003800000 */
[----:B------:R-:W0:Y:S01]  /*0080*/  LDCU UR7, c[0x0][0x39c] ;  /* 0x00007380ff0777ac */ /* 0x000e220008000800 */
[----:B------:R-:W-:Y:S02]  /*0090*/  IMAD.MOV.U32 R0, RZ, RZ, -0x1 ;  /* 0xffffffffff007424 */ /* 0x000fe400078e00ff */
[----:B------:R-:W-:Y:S01]  /*00a0*/  IMAD.MOV.U32 R10, RZ, RZ, -0x279ca057 ;  /* 0xd8635fa9ff0a7424 */ /* 0x000fe200078e00ff */
[----:B------:R-:W1:Y:S01]  /*00b0*/  LDCU.64 UR10, c[0x0][0x358] ;  /* 0x00006b00ff0a77ac */ /* 0x000e620008000a00 */
[----:B------:R-:W-:Y:S01]  /*00c0*/  IMAD.MOV.U32 R5, RZ, RZ, -0x279ca057 ;  /* 0xd8635fa9ff057424 */ /* 0x000fe200078e00ff */
[----:B0-----:R-:W-:-:S09]  /*00d0*/  UISETP.GE.AND UP0, UPT, UR7, 0x1, UPT ;  /* 0x000000010700788c */ /* 0x001fd2000bf06270 */
[----:B-1----:R-:W-:Y:S05]  /*00e0*/  BRA.U !UP0, `(.L_x_0) ;  /* 0x0000000d08ac7547 */ /* 0x002fea000b800000 */
[----:B------:R-:W-:Y:S02]  /*00f0*/  UISETP.GE.U32.AND UP1, UPT, UR7, 0x20, UPT ;  /* 0x000000200700788c */ /* 0x000fe4000bf26070 */
[----:B------:R-:W-:Y:S01]  /*0100*/  IMAD R7, R4, UR7, RZ ;  /* 0x0000000704077c24 */ /* 0x000fe2000f8e02ff */
[----:B------:R-:W-:Y:S01]  /*0110*/  ULOP3.LUT UR5, UR7, 0x1f, URZ, 0xc0, !UPT ;  /* 0x0000001f07057892 */ /* 0x000fe2000f8ec0ff */
[----:B------:R-:W-:Y:S01]  /*0120*/  IMAD.MOV.U32 R5, RZ, RZ, -0x279ca057 ;  /* 0xd8635fa9ff057424 */ /* 0x000fe200078e00ff */
[----:B------:R-:W-:Y:S01]  /*0130*/  UMOV UR4, URZ ;  /* 0x000000ff00047c82 */ /* 0x000fe20008000000 */
[----:B------:R-:W-:Y:S01]  /*0140*/  IMAD.MOV.U32 R0, RZ, RZ, -0x1 ;  /* 0xffffffffff007424 */ /* 0x000fe200078e00ff */
[----:B------:R-:W-:Y:S01]  /*0150*/  UISETP.NE.AND UP0, UPT, UR5, URZ, UPT ;  /* 0x000000ff0500728c */ /* 0x000fe2000bf05270 */
[----:B------:R-:W-:Y:S01]  /*0160*/  IMAD.MOV.U32 R10, RZ, RZ, -0x279ca057 ;  /* 0xd8635fa9ff0a7424 */ /* 0x000fe200078e00ff */
[----:B------:R-:W-:Y:S09]  /*0170*/  BRA.U !UP1, `(.L_x_1) ;  /* 0x0000000d09407547 */ /* 0x000ff2000b800000 */
[----:B------:R-:W0:Y:S01]  /*0180*/  LDCU.64 UR8, c[0x0][0x380] ;  /* 0x00007000ff0877ac */ /* 0x000e220008000a00 */
[----:B------:R-:W-:Y:S02]  /*0190*/  IMAD.MOV.U32 R5, RZ, RZ, -0x279ca057 ;  /* 0xd8635fa9ff057424 */ /* 0x000fe400078e00ff */
[----:B------:R-:W-:Y:S01]  /*01a0*/  IMAD.MOV.U32 R0, RZ, RZ, -0x1 ;  /* 0xffffffffff007424 */ /* 0x000fe200078e00ff */
[----:B------:R-:W-:Y:S01]  /*01b0*/  ULOP3.LUT UR4, UR7, 0x7fffffe0, URZ, 0xc0, !UPT ;  /* 0x7fffffe007047892 */ /* 0x000fe2000f8ec0ff */
[----:B------:R-:W-:Y:S02]  /*01c0*/  IMAD.MOV.U32 R9, RZ, RZ, RZ ;  /* 0x000000ffff097224 */ /* 0x000fe400078e00ff */
[----:B------:R-:W-:Y:S01]  /*01d0*/  IMAD.MOV.U32 R8, RZ, RZ, R7 ;  /* 0x000000ffff087224 */ /* 0x000fe200078e0007 */
[----:B0-----:R-:W-:-:S04]  /*01e0*/  UIADD3 UR6, UP1, UPT, UR8, 0x40, URZ ;  /* 0x0000004008067890 */ /* 0x001fc8000ff3e0ff */
[----:B------:R-:W-:-:S12]  /*01f0*/  UIADD3.X UR7, UPT, UPT, URZ, UR9, URZ, UP1, !UPT ;  /* 0x00000009ff077290 */ /* 0x000fd80008ffe4ff */
.L_x_2:
[----:B------:R-:W-:Y:S02]  /*0200*/  IMAD.U32 R2, RZ, RZ, UR6 ;  /* 0x00000006ff027e24 */ /* 0x000fe4000f8e00ff */
[----:B------:R-:W-:Y:S02]  /*0210*/  IMAD.U32 R3, RZ, RZ, UR7 ;  /* 0x00000007ff037e24 */ /* 0x000fe4000f8e00ff */
[----:B------:R-:W-:-:S05]  /*0220*/  IMAD.WIDE R2, R8, 0x4, R2 ;  /* 0x0000000408027825 */ /* 0x000fca00078e0202 */
[----:B------:R-:W2:Y:S04]  /*0230*/  LDG.E R16, desc[UR10][R2.64+-0x40] ;  /* 0xffffc00a02107981 */ /* 0x000ea8000c1e1900 */
[----:B------:R-:W3:Y:S04]  /*0240*/  LDG.E R23, desc[UR10][R2.64+-0x3c] ;  /* 0xffffc40a02177981 */ /* 0x000ee8000c1e1900 */
[----:B------:R-:W4:Y:S04]  /*0250*/  LDG.E R25, desc[UR10][R2.64+-0x38] ;  /* 0xffffc80a02197981 */ /* 0x000f28000c1e1900 */
[----:B------:R-:W5:Y:S04]  /*0260*/  LDG.E R15, desc[UR10][R2.64+-0x34] ;  /* 0xffffcc0a020f7981 */ /* 0x000f68000c1e1900 */
        /* <DEDUP_REMOVED lines=10> */
[----:B------:R-:W5:Y:S01]  /*0310*/  LDG.E R11, desc[UR10][R2.64+-0x8] ;  /* 0xfffff80a020b7981 */ /* 0x000f62000c1e1900 */
[----:B------:R-:W-:-:S05]  /*0320*/  IMAD.MOV.U32 R24, RZ, RZ, R10 ;  /* 0x000000ffff187224 */ /* 0x000fca00078e000a */
[C---:B--2---:R-:W-:Y:S02]  /*0330*/  FSETP.GT.AND P0, PT, R16.reuse, R24, PT ;  /* 0x000000181000720b */ /* 0x044fe40003f04000 */
[----:B------:R-:W-:Y:S02]  /*0340*/  FSETP.GT.AND P2, PT, R16, R5, PT ;  /* 0x000000051000720b */ /* 0x000fe40003f44000 */
[----:B------:R-:W-:-:S04]  /*0350*/  FSEL R10, R24, R16, !P0 ;  /* 0x00000010180a7208 */ /* 0x000fc80004000000 */
[----:B---3--:R-:W-:-:S05]  /*0360*/  FSETP.GT.AND P1, PT, R23, R10, PT ;  /* 0x0000000a1700720b */ /* 0x008fca0003f24000 */
[----:B------:R-:W-:Y:S02]  /*0370*/  @!P0 FSEL R24, R16, R5, P2 ;  /* 0x0000000510188208 */ /* 0x000fe40001000000 */
[----:B------:R-:W-:Y:S01]  /*0380*/  FSEL R16, R10, R23, !P1 ;  /* 0x000000170a107208 */ /* 0x000fe20004800000 */
[----:B------:R-:W2:Y:S01]  /*0390*/  LDG.E R5, desc[UR10][R2.64+-0x4] ;  /* 0xfffffc0a02057981 */ /* 0x000ea2000c1e1900 */
[----:B------:R-:W-:Y:S02]  /*03a0*/  FSETP.GT.AND P3, PT, R23, R24, PT ;  /* 0x000000181700720b */ /* 0x000fe40003f64000 */
[----:B----4-:R-:W-:Y:S02]  /*03b0*/  FSETP.GT.AND P2, PT, R25, R16, PT ;  /* 0x000000101900720b */ /* 0x010fe40003f44000 */
[----:B------:R-:W-:Y:S02]  /*03c0*/  @!P1 FSEL R10, R23, R24, P3 ;  /* 0x00000018170a9208 */ /* 0x000fe40001800000 */
[----:B------:R-:W-:-:S02]  /*03d0*/  FSEL R23, R16, R25, !P2 ;  /* 0x0000001910177208 */ /* 0x000fc40005000000 */
[----:B------:R-:W-:Y:S02]  /*03e0*/  FSETP.GT.AND P4, PT, R25, R10, PT ;  /* 0x0000000a1900720b */ /* 0x000fe40003f84000 */
[----:B-----5:R-:W-:-:S04]  /*03f0*/  FSETP.GT.AND P3, PT, R15, R23, PT ;  /* 0x000000170f00720b */ /* 0x020fc80003f64000 */
[----:B------:R-:W-:Y:S02]  /*0400*/  FSEL R24, R23, R15, !P3 ;  /* 0x0000000f17187208 */ /* 0x000fe40005800000 */
[----:B------:R-:W-:Y:S02]  /*0410*/  @!P2 FSEL R16, R25, R10, P4 ;  /* 0x0000000a1910a208 */ /* 0x000fe40002000000 */
[----:B------:R-:W3:Y:S01]  /*0420*/  LDG.E R10, desc[UR10][R2.64] ;  /* 0x0000000a020a7981 */ /* 0x000ee2000c1e1900 */
[----:B------:R-:W-:Y:S02]  /*0430*/  FSETP.GT.AND P5, PT, R14, R24, PT ;  /* 0x000000180e00720b */ /* 0x000fe40003fa4000 */
[----:B------:R-:W-:-:S04]  /*0440*/  FSETP.GT.AND P4, PT, R15, R16, PT ;  /* 0x000000100f00720b */ /* 0x000fc80003f84000 */
[----:B------:R-:W-:Y:S02]  /*0450*/  @!P3 FSEL R23, R15, R16, P4 ;  /* 0x000000100f17b208 */ /* 0x000fe40002000000 */
[----:B------:R-:W4:Y:S01]  /*0460*/  LDG.E R16, desc[UR10][R2.64+0x4] ;  /* 0x0000040a02107981 */ /* 0x000f22000c1e1900 */
[----:B------:R-:W-:Y:S02]  /*0470*/  FSEL R25, R24, R14, !P5 ;  /* 0x0000000e18197208 */ /* 0x000fe40006800000 */
[C---:B------:R-:W-:Y:S01]  /*0480*/  FSETP.GT.AND P6, PT, R14.reuse, R23, PT ;  /* 0x000000170e00720b */ /* 0x040fe20003fc4000 */
[----:B------:R-:W5:Y:S01]  /*0490*/  LDG.E R15, desc[UR10][R2.64+0x8] ;  /* 0x0000080a020f7981 */ /* 0x000f62000c1e1900 */
[----:B------:R-:W-:Y:S02]  /*04a0*/  FSETP.GT.AND P4, PT, R13, R25, PT ;  /* 0x000000190d00720b */ /* 0x000fe40003f84000 */
[----:B------:R-:W-:Y:S02]  /*04b0*/  @!P5 FSEL R24, R14, R23, P6 ;  /* 0x000000170e18d208 */ /* 0x000fe40003000000 */
[----:B------:R-:W-:Y:S01]  /*04c0*/  FSEL R23, R25, R13, !P4 ;  /* 0x0000000d19177208 */ /* 0x000fe20006000000 */
[----:B------:R-:W5:Y:S01]  /*04d0*/  LDG.E R14, desc[UR10][R2.64+0xc] ;  /* 0x00000c0a020e7981 */ /* 0x000f62000c1e1900 */
[----:B------:R-:W-:-:S02]  /*04e0*/  SEL R0, R0, R9, !P0 ;  /* 0x0000000900007207 */ /* 0x000fc40004000000 */
[----:B------:R-:W-:Y:S02]  /*04f0*/  FSETP.GT.AND P0, PT, R12, R23, PT ;  /* 0x000000170c00720b */ /* 0x000fe40003f04000 */
[----:B------:R-:W-:-:S04]  /*0500*/  FSETP.GT.AND P6, PT, R13, R24, PT ;  /* 0x000000180d00720b */ /* 0x000fc80003fc4000 */
[----:B------:R-:W-:Y:S02]  /*0510*/  @!P4 FSEL R25, R13, R24, P6 ;  /* 0x000000180d19c208 */ /* 0x000fe40003000000 */
[----:B------:R-:W-:Y:S01]  /*0520*/  FSEL R24, R23, R12, !P0 ;  /* 0x0000000c17187208 */ /* 0x000fe20004000000 */
[C---:B------:R-:W-:Y:S01]  /*0530*/  @P1 VIADD R0, R9.reuse, 0x1 ;  /* 0x0000000109001836 */ /* 0x040fe20000000000 */
[-C--:B------:R-:W-:Y:S01]  /*0540*/  FSETP.GT.AND P6, PT, R12, R25.reuse, PT ;  /* 0x000000190c00720b */ /* 0x080fe20003fc4000 */
[----:B------:R-:W5:Y:S01]  /*0550*/  LDG.E R13, desc[UR10][R2.64+0x10] ;  /* 0x0000100a020d7981 */ /* 0x000f62000c1e1900 */
[----:B------:R-:W-:Y:S02]  /*0560*/  FSETP.GT.AND P1, PT, R22, R24, PT ;  /* 0x000000181600720b */ /* 0x000fe40003f24000 */
[----:B------:R-:W-:Y:S02]  /*0570*/  @!P0 FSEL R23, R12, R25, P6 ;  /* 0x000000190c178208 */ /* 0x000fe40003000000 */
[----:B------:R-:W-:Y:S01]  /*0580*/  FSEL R25, R24, R22, !P1 ;  /* 0x0000001618197208 */ /* 0x000fe20004800000 */
[----:B------:R-:W-:Y:S01]  /*0590*/  @P2 VIADD R0, R9, 0x2 ;  /* 0x0000000209002836 */ /* 0x000fe20000000000 */
[----:B------:R-:W5:Y:S01]  /*05a0*/  LDG.E R12, desc[UR10][R2.64+0x14] ;  /* 0x0000140a020c7981 */ /* 0x000f62000c1e1900 */
[----:B------:R-:W-:-:S02]  /*05b0*/  FSETP.GT.AND P6, PT, R22, R23, PT ;  /* 0x000000171600720b */ /* 0x000fc40003fc4000 */
[----:B------:R-:W-:-:S04]  /*05c0*/  FSETP.GT.AND P2, PT, R21, R25, PT ;  /* 0x000000191500720b */ /* 0x000fc80003f44000 */
[----:B------:R-:W-:Y:S02]  /*05d0*/  @!P1 FSEL R24, R22, R23, P6 ;  /* 0x0000001716189208 */ /* 0x000fe40003000000 */
[----:B------:R-:W-:Y:S01]  /*05e0*/  FSEL R23, R25, R21, !P2 ;  /* 0x0000001519177208 */ /* 0x000fe20005000000 */
[----:B------:R-:W5:Y:S01]  /*05f0*/  LDG.E R22, desc[UR10][R2.64+0x18] ;  /* 0x0000180a02167981 */ /* 0x000f62000c1e1900 */
[----:B------:R-:W-:Y:S01]  /*0600*/  @P3 VIADD R0, R9, 0x3 ;  /* 0x0000000309003836 */ /* 0x000fe20000000000 */
[CC--:B------:R-:W-:Y:S02]  /*0610*/  FSETP.GT.AND P6, PT, R21.reuse, R24.reuse, PT ;  /* 0x000000181500720b */ /* 0x0c0fe40003fc4000 */
[C---:B------:R-:W-:Y:S02]  /*0620*/  FSETP.GT.AND P3, PT, R20.reuse, R23, PT ;  /* 0x000000171400720b */ /* 0x040fe40003f64000 */
[----:B------:R-:W-:Y:S02]  /*0630*/  @!P2 FSEL R25, R21, R24, P6 ;  /* 0x000000181519a208 */ /* 0x000fe40003000000 */
[----:B------:R-:W-:Y:S01]  /*0640*/  FSEL R24, R23, R20, !P3 ;  /* 0x0000001417187208 */ /* 0x000fe20005800000 */
[----:B------:R-:W5:Y:S01]  /*0650*/  LDG.E R21, desc[UR10][R2.64+0x1c] ;  /* 0x00001c0a02157981 */ /* 0x000f62000c1e1900 */
[----:B------:R-:W-:Y:S01]  /*0660*/  @P5 VIADD R0, R9, 0x4 ;  /* 0x0000000409005836 */ /* 0x000fe20000000000 */
[----:B------:R-:W-:-:S02]  /*0670*/  FSETP.GT.AND P6, PT, R20, R25, PT ;  /* 0x000000191400720b */ /* 0x000fc40003fc4000 */
[----:B------:R-:W-:Y:S01]  /*0680*/  FSETP.GT.AND P5, PT, R19, R24, PT ;  /* 0x000000181300720b */ /* 0x000fe20003fa4000 */
[----:B------:R-:W-:-:S03]  /*0690*/  @P4 VIADD R0, R9, 0x5 ;  /* 0x0000000509004836 */ /* 0x000fc60000000000 */
[----:B------:R-:W-:Y:S02]  /*06a0*/  FSEL R27, R24, R19, !P5 ;  /* 0x00000013181b7208 */ /* 0x000fe40006800000 */
[----:B------:R-:W-:Y:S02]  /*06b0*/  @!P3 FSEL R23, R20, R25, P6 ;  /* 0x000000191417b208 */ /* 0x000fe40003000000 */
[----:B------:R-:W5:Y:S01]  /*06c0*/  LDG.E R20, desc[UR10][R2.64+0x20] ;  /* 0x0000200a02147981 */ /* 0x000f62000c1e1900 */
[----:B------:R-:W-:Y:S02]  /*06d0*/  FSETP.GT.AND P4, PT, R18, R27, PT ;  /* 0x0000001b1200720b */ /* 0x000fe40003f84000 */
[----:B------:R-:W-:-:S04]  /*06e0*/  FSETP.GT.AND P6, PT, R19, R23, PT ;  /* 0x000000171300720b */ /* 0x000fc80003fc4000 */
[----:B------:R-:W-:Y:S02]  /*06f0*/  @!P5 FSEL R24, R19, R23, P6 ;  /* 0x000000171318d208 */ /* 0x000fe40003000000 */
[----:B------:R-:W5:Y:S02]  /*0700*/  LDG.E R19, desc[UR10][R2.64+0x24] ;  /* 0x0000240a02137981 */ /* 0x000f64000c1e1900 */
[C---:B------:R-:W-:Y:S02]  /*0710*/  FSETP.GT.AND P6, PT, R18.reuse, R24, PT ;  /* 0x000000181200720b */ /* 0x040fe40003fc4000 */
[----:B------:R-:W-:Y:S01]  /*0720*/  FSEL R25, R27, R18, !P4 ;  /* 0x000000121b197208 */ /* 0x000fe20006000000 */
[----:B------:R-:W-:Y:S01]  /*0730*/  @P0 VIADD R0, R9, 0x6 ;  /* 0x0000000609000836 */ /* 0x000fe20000000000 */
[----:B------:R-:W-:Y:S01]  /*0740*/  @!P4 FSEL R27, R18, R24, P6 ;  /* 0x00000018121bc208 */ /* 0x000fe20003000000 */
[----:B------:R-:W5:Y:S01]  /*0750*/  LDG.E R23, desc[UR10][R2.64+0x2c] ;  /* 0x00002c0a02177981 */ /* 0x000f62000c1e1900 */
[----:B------:R-:W-:-:S03]  /*0760*/  FSETP.GT.AND P0, PT, R17, R25, PT ;  /* 0x000000191100720b */ /* 0x000fc60003f04000 */
[----:B------:R-:W5:Y:S01]  /*0770*/  LDG.E R18, desc[UR10][R2.64+0x28] ;  /* 0x0000280a02127981 */ /* 0x000f62000c1e1900 */
[----:B------:R-:W-:Y:S01]  /*0780*/  FSEL R26, R25, R17, !P0 ;  /* 0x00000011191a7208 */ /* 0x000fe20004000000 */
[----:B------:R-:W-:Y:S01]  /*0790*/  @P1 VIADD R0, R9, 0x7 ;  /* 0x0000000709001836 */ /* 0x000fe20000000000 */
[----:B------:R-:W-:Y:S02]  /*07a0*/  FSETP.GT.AND P6, PT, R17, R27, PT ;  /* 0x0000001b1100720b */ /* 0x000fe40003fc4000 */
        /* <DEDUP_REMOVED lines=9> */
[CC--:B------:R-:W-:Y:S02]  /*0840*/  FSETP.GT.AND P6, PT, R11.reuse, R26.reuse, PT ;  /* 0x0000001a0b00720b */ /* 0x0c0fe40003fc4000 */
[----:B------:R-:W-:Y:S02]  /*0850*/  FSEL R25, R24, R11, !P2 ;  /* 0x0000000b18197208 */ /* 0x000fe40005000000 */
[----:B------:R-:W-:Y:S02]  /*0860*/  @!P2 FSEL R24, R11, R26, P6 ;  /* 0x0000001a0b18a208 */ /* 0x000fe40003000000 */
[----:B------:R-:W5:Y:S04]  /*0870*/  LDG.E R11, desc[UR10][R2.64+0x38] ;  /* 0x0000380a020b7981 */ /* 0x000f68000c1e1900 */
[----:B------:R0:W5:Y:S01]  /*0880*/  LDG.E R26, desc[UR10][R2.64+0x3c] ;  /* 0x00003c0a021a7981 */ /* 0x000162000c1e1900 */
[----:B------:R-:W-:-:S02]  /*0890*/  @P3 VIADD R0, R9, 0x9 ;  /* 0x0000000909003836 */ /* 0x000fc40000000000 */
[C---:B------:R-:W-:Y:S02]  /*08a0*/  @P5 VIADD R0, R9.reuse, 0xa ;  /* 0x0000000a09005836 */ /* 0x040fe40000000000 */
[C---:B------:R-:W-:Y:S02]  /*08b0*/  @P4 VIADD R0, R9.reuse, 0xb ;  /* 0x0000000b09004836 */ /* 0x040fe40000000000 */
[C---:B------:R-:W-:Y:S02]  /*08c0*/  @P0 VIADD R0, R9.reuse, 0xc ;  /* 0x0000000c09000836 */ /* 0x040fe40000000000 */
[C---:B------:R-:W-:Y:S02]  /*08d0*/  @P1 VIADD R0, R9.reuse, 0xd ;  /* 0x0000000d09001836 */ /* 0x040fe40000000000 */
[----:B------:R-:W-:Y:S01]  /*08e0*/  @P2 VIADD R0, R9, 0xe ;  /* 0x0000000e09002836 */ /* 0x000fe20000000000 */
[----:B--2---:R-:W-:-:S04]  /*08f0*/  FSETP.GT.AND P3, PT, R5, R25, PT ;  /* 0x000000190500720b */ /* 0x004fc80003f64000 */
[----:B------:R-:W-:Y:S02]  /*0900*/  FSEL R27, R25, R5, !P3 ;  /* 0x00000005191b7208 */ /* 0x000fe40005800000 */
[----:B------:R-:W-:-:S07]  /*0910*/  FSETP.GT.AND P6, PT, R5, R24, PT ;  /* 0x000000180500720b */ /* 0x000fce0003fc4000 */
[----:B------:R-:W-:Y:S02]  /*0920*/  @!P3 FSEL R25, R5, R24, P6 ;  /* 0x000000180519b208 */ /* 0x000fe40003000000 */
[----:B---3--:R-:W-:-:S04]  /*0930*/  FSETP.GT.AND P5, PT, R10, R27, PT ;  /* 0x0000001b0a00720b */ /* 0x008fc80003fa4000 */
[----:B------:R-:W-:-:S04]  /*0940*/  FSEL R5, R27, R10, !P5 ;  /* 0x0000000a1b057208 */ /* 0x000fc80006800000 */
[----:B----4-:R-:W-:-:S04]  /*0950*/  FSETP.GT.AND P4, PT, R16, R5, PT ;  /* 0x000000051000720b */ /* 0x010fc80003f84000 */
[----:B0-----:R-:W-:Y:S02]  /*0960*/  FSEL R2, R5, R16, !P4 ;  /* 0x0000001005027208 */ /* 0x001fe40006000000 */
[CC--:B------:R-:W-:Y:S02]  /*0970*/  FSETP.GT.AND P6, PT, R10.reuse, R25.reuse, PT ;  /* 0x000000190a00720b */ /* 0x0c0fe40003fc4000 */
[----:B-----5:R-:W-:Y:S02]  /*0980*/  FSETP.GT.AND P0, PT, R15, R2, PT ;  /* 0x000000020f00720b */ /* 0x020fe40003f04000 */
[----:B------:R-:W-:Y:S02]  /*0990*/  @!P5 FSEL R27, R10, R25, P6 ;  /* 0x000000190a1bd208 */ /* 0x000fe40003000000 */
[----:B------:R-:W-:Y:S02]  /*09a0*/  FSEL R3, R2, R15, !P0 ;  /* 0x0000000f02037208 */ /* 0x000fe40004000000 */
[----:B------:R-:W-:-:S02]  /*09b0*/  FSETP.GT.AND P6, PT, R16, R27, PT ;  /* 0x0000001b1000720b */ /* 0x000fc40003fc4000 */
[----:B------:R-:W-:Y:S02]  /*09c0*/  FSETP.GT.AND P1, PT, R14, R3, PT ;  /* 0x000000030e00720b */ /* 0x000fe40003f24000 */
[----:B------:R-:W-:Y:S02]  /*09d0*/  @!P4 FSEL R5, R16, R27, P6 ;  /* 0x0000001b1005c208 */ /* 0x000fe40003000000 */
[----:B------:R-:W-:Y:S02]  /*09e0*/  FSEL R10, R3, R14, !P1 ;  /* 0x0000000e030a7208 */ /* 0x000fe40004800000 */
[-C--:B------:R-:W-:Y:S02]  /*09f0*/  FSETP.GT.AND P6, PT, R15, R5.reuse, PT ;  /* 0x000000050f00720b */ /* 0x080fe40003fc4000 */
[----:B------:R-:W-:Y:S02]  /*0a00*/  FSETP.GT.AND P2, PT, R13, R10, PT ;  /* 0x0000000a0d00720b */ /* 0x000fe40003f44000 */
[----:B------:R-:W-:-:S02]  /*0a10*/  @!P0 FSEL R2, R15, R5, P6 ;  /* 0x000000050f028208 */ /* 0x000fc40003000000 */
[----:B------:R-:W-:Y:S01]  /*0a20*/  FSEL R5, R10, R13, !P2 ;  /* 0x0000000d0a057208 */ /* 0x000fe20005000000 */
[----:B------:R-:W-:Y:S01]  /*0a30*/  @P3 VIADD R0, R9, 0xf ;  /* 0x0000000f09003836 */ /* 0x000fe20000000000 */
[-C--:B------:R-:W-:Y:S02]  /*0a40*/  FSETP.GT.AND P6, PT, R14, R2.reuse, PT ;  /* 0x000000020e00720b */ /* 0x080fe40003fc4000 */
[----:B------:R-:W-:Y:S02]  /*0a50*/  FSETP.GT.AND P3, PT, R12, R5, PT ;  /* 0x000000050c00720b */ /* 0x000fe40003f64000 */
[----:B------:R-:W-:Y:S02]  /*0a60*/  @!P1 FSEL R3, R14, R2, P6 ;  /* 0x000000020e039208 */ /* 0x000fe40003000000 */
[----:B------:R-:W-:Y:S01]  /*0a70*/  FSEL R2, R5, R12, !P3 ;  /* 0x0000000c05027208 */ /* 0x000fe20005800000 */
[----:B------:R-:W-:Y:S01]  /*0a80*/  @P5 VIADD R0, R9, 0x10 ;  /* 0x0000001009005836 */ /* 0x000fe20000000000 */
[----:B------:R-:W-:-:S02]  /*0a90*/  FSETP.GT.AND P6, PT, R13, R3, PT ;  /* 0x000000030d00720b */ /* 0x000fc40003fc4000 */
[----:B------:R-:W-:Y:S02]  /*0aa0*/  FSETP.GT.AND P5, PT, R22, R2, PT ;  /* 0x000000021600720b */ /* 0x000fe40003fa4000 */
[----:B------:R-:W-:Y:S02]  /*0ab0*/  @!P2 FSEL R10, R13, R3, P6 ;  /* 0x000000030d0aa208 */ /* 0x000fe40003000000 */
[----:B------:R-:W-:Y:S01]  /*0ac0*/  FSEL R3, R2, R22, !P5 ;  /* 0x0000001602037208 */ /* 0x000fe20006800000 */
[----:B------:R-:W-:Y:S01]  /*0ad0*/  @P4 VIADD R0, R9, 0x11 ;  /* 0x0000001109004836 */ /* 0x000fe20000000000 */
[CC--:B------:R-:W-:Y:S02]  /*0ae0*/  FSETP.GT.AND P6, PT, R12.reuse, R10.reuse, PT ;  /* 0x0000000a0c00720b */ /* 0x0c0fe40003fc4000 */
[----:B------:R-:W-:Y:S02]  /*0af0*/  FSETP.GT.AND P4, PT, R21, R3, PT ;  /* 0x000000031500720b */ /* 0x000fe40003f84000 */
[----:B------:R-:W-:-:S02]  /*0b00*/  @!P3 FSEL R5, R12, R10, P6 ;  /* 0x0000000a0c05b208 */ /* 0x000fc40003000000 */
[----:B------:R-:W-:Y:S01]  /*0b10*/  FSEL R10, R3, R21, !P4 ;  /* 0x00000015030a7208 */ /* 0x000fe20006000000 */
[C---:B------:R-:W-:Y:S01]  /*0b20*/  @P0 VIADD R0, R9.reuse, 0x12 ;  /* 0x0000001209000836 */ /* 0x040fe20000000000 */
        /* <DEDUP_REMOVED lines=10> */
[-C--:B------:R-:W-:Y:S02]  /*0bd0*/  FSETP.GT.AND P6, PT, R20, R3.reuse, PT ;  /* 0x000000031400720b */ /* 0x080fe40003fc4000 */
[----:B------:R-:W-:Y:S02]  /*0be0*/  FSETP.GT.AND P2, PT, R18, R2, PT ;  /* 0x000000021200720b */ /* 0x000fe40003f44000 */
[----:B------:R-:W-:-:S02]  /*0bf0*/  @!P0 FSEL R10, R20, R3, P6 ;  /* 0x00000003140a8208 */ /* 0x000fc40003000000 */
[----:B------:R-:W-:Y:S01]  /*0c00*/  FSEL R12, R2, R18, !P2 ;  /* 0x00000012020c7208 */ /* 0x000fe20005000000 */
[----:B------:R-:W-:Y:S01]  /*0c10*/  @P3 VIADD R0, R9, 0x15 ;  /* 0x0000001509003836 */ /* 0x000fe20000000000 */
[----:B------:R-:W-:Y:S02]  /*0c20*/  FSETP.GT.AND P6, PT, R19, R10, PT ;  /* 0x0000000a1300720b */ /* 0x000fe40003fc4000 */
        /* <DEDUP_REMOVED lines=9> */
[C---:B------:R-:W-:Y:S02]  /*0cc0*/  FSETP.GT.AND P6, PT, R23.reuse, R2, PT ;  /* 0x000000021700720b */ /* 0x040fe40003fc4000 */
[----:B------:R-:W-:Y:S02]  /*0cd0*/  FSETP.GT.AND P4, PT, R6, R10, PT ;  /* 0x0000000a0600720b */ /* 0x000fe40003f84000 */
[----:B------:R-:W-:-:S02]  /*0ce0*/  @!P3 FSEL R12, R23, R2, P6 ;  /* 0x00000002170cb208 */ /* 0x000fc40003000000 */
[----:B------:R-:W-:Y:S01]  /*0cf0*/  FSEL R2, R10, R6, !P4 ;  /* 0x000000060a027208 */ /* 0x000fe20006000000 */
[----:B------:R-:W-:-:S03]  /*0d00*/  @P0 VIADD R0, R9, 0x18 ;  /* 0x0000001809000836 */ /* 0x000fc60000000000 */
[----:B------:R-:W-:Y:S01]  /*0d10*/  FSETP.GT.AND P0, PT, R11, R2, PT ;  /* 0x000000020b00720b */ /* 0x000fe20003f04000 */
[----:B------:R-:W-:Y:S01]  /*0d20*/  @P1 VIADD R0, R9, 0x19 ;  /* 0x0000001909001836 */ /* 0x000fe20000000000 */
[CC--:B------:R-:W-:Y:S02]  /*0d30*/  FSETP.GT.AND P1, PT, R17.reuse, R12.reuse, PT ;  /* 0x0000000c1100720b */ /* 0x0c0fe40003f24000 */
[----:B------:R-:W-:Y:S02]  /*0d40*/  FSEL R5, R2, R11, !P0 ;  /* 0x0000000b02057208 */ /* 0x000fe40004000000 */
[----:B------:R-:W-:Y:S02]  /*0d50*/  @!P5 FSEL R3, R17, R12, P1 ;  /* 0x0000000c1103d208 */ /* 0x000fe40000800000 */
[----:B------:R-:W-:Y:S01]  /*0d60*/  FSETP.GT.AND P1, PT, R26, R5, PT ;  /* 0x000000051a00720b */ /* 0x000fe20003f24000 */
[C---:B------:R-:W-:Y:S01]  /*0d70*/  @P2 VIADD R0, R9.reuse, 0x1a ;  /* 0x0000001a09002836 */ /* 0x040fe20000000000 */
[----:B------:R-:W-:Y:S01]  /*0d80*/  FSETP.GT.AND P2, PT, R6, R3, PT ;  /* 0x000000030600720b */ /* 0x000fe20003f44000 */
[----:B------:R-:W-:-:S02]  /*0d90*/  @P3 VIADD R0, R9, 0x1b ;  /* 0x0000001b09003836 */ /* 0x000fc40000000000 */
[C---:B------:R-:W-:Y:S01]  /*0da0*/  @P5 VIADD R0, R9.reuse, 0x1c ;  /* 0x0000001c09005836 */ /* 0x040fe20000000000 */
[----:B------:R-:W-:Y:S01]  /*0db0*/  @!P4 FSEL R10, R6, R3, P2 ;  /* 0x00000003060ac208 */ /* 0x000fe20001000000 */
[C---:B------:R-:W-:Y:S02]  /*0dc0*/  @P4 VIADD R0, R9.reuse, 0x1d ;  /* 0x0000001d09004836 */ /* 0x040fe40000000000 */
[----:B------:R-:W-:Y:S01]  /*0dd0*/  @P0 VIADD R0, R9, 0x1e ;  /* 0x0000001e09000836 */ /* 0x000fe20000000000 */
[----:B------:R-:W-:-:S03]  /*0de0*/  FSETP.GT.AND P2, PT, R11, R10, PT ;  /* 0x0000000a0b00720b */ /* 0x000fc60003f44000 */
[C---:B------:R-:W-:Y:S02]  /*0df0*/  @P1 VIADD R0, R9.reuse, 0x1f ;  /* 0x0000001f09001836 */ /* 0x040fe40000000000 */
[----:B------:R-:W-:Y:S01]  /*0e00*/  VIADD R9, R9, 0x20 ;  /* 0x0000002009097836 */ /* 0x000fe20000000000 */
[----:B------:R-:W-:-:S04]  /*0e10*/  @!P0 FSEL R2, R11, R10, P2 ;  /* 0x0000000a0b028208 */ /* 0x000fc80001000000 */
[----:B------:R-:W-:Y:S02]  /*0e20*/  ISETP.NE.AND P2, PT, R9, UR4, PT ;  /* 0x0000000409007c0c */ /* 0x000fe4000bf45270 */
[----:B------:R-:W-:Y:S01]  /*0e30*/  FSETP.GT.AND P0, PT, R26, R2, PT ;  /* 0x000000021a00720b */ /* 0x000fe20003f04000 */
[----:B------:R-:W-:Y:S01]  /*0e40*/  VIADD R8, R8, 0x20 ;  /* 0x0000002008087836 */ /* 0x000fe20000000000 */
[----:B------:R-:W-:Y:S02]  /*0e50*/  FSEL R10, R5, R26, !P1 ;  /* 0x0000001a050a7208 */ /* 0x000fe40004800000 */
[----:B------:R-:W-:-:S07]  /*0e60*/  @!P1 FSEL R5, R26, R2, P0 ;  /* 0x000000021a059208 */ /* 0x000fce0000000000 */
[----:B------:R-:W-:Y:S05]  /*0e70*/  @P2 BRA `(.L_x_2) ;  /* 0xfffffff000e02947 */ /* 0x000fea000383ffff */
.L_x_1:
[----:B------:R-:W-:Y:S05]  /*0e80*/  BRA.U !UP0, `(.L_x_0) ;  /* 0x0000000108447547 */ /* 0x000fea000b800000 */
[----:B------:R-:W0:Y:S01]  /*0e90*/  LDC.64 R8, c[0x0][0x380] ;  /* 0x0000e000ff087b82 */ /* 0x000e220000000a00 */
[----:B------:R-:W-:Y:S01]  /*0ea0*/  VIADD R7, R7, UR4 ;  /* 0x0000000407077c36 */ /* 0x000fe20008000000 */
[----:B------:R-:W-:-:S12]  /*0eb0*/  UIADD3 UR5, UPT, UPT, -UR5, URZ, URZ ;  /* 0x000000ff05057290 */ /* 0x000fd8000fffe1ff */
.L_x_3:
[----:B0-----:R-:W-:-:S06]  /*0ec0*/  IMAD.WIDE R2, R7, 0x4, R8 ;  /* 0x0000000407027825 */ /* 0x001fcc00078e0208 */
[----:B------:R-:W2:Y:S01]  /*0ed0*/  LDG.E R2, desc[UR10][R2.64] ;  /* 0x0000000a02027981 */ /* 0x000ea2000c1e1900 */
[----:B------:R-:W-:Y:S01]  /*0ee0*/  IMAD.MOV.U32 R11, RZ, RZ, R10 ;  /* 0x000000ffff0b7224 */ /* 0x000fe200078e000a */
[----:B------:R-:W-:Y:S01]  /*0ef0*/  UIADD3 UR5, UPT, UPT, UR5, 0x1, URZ ;  /* 0x0000000105057890 */ /* 0x000fe2000fffe0ff */
[----:B------:R-:W-:-:S03]  /*0f00*/  VIADD R7, R7, 0x1 ;  /* 0x0000000107077836 */ /* 0x000fc60000000000 */
[----:B------:R-:W-:Y:S01]  /*0f10*/  UISETP.NE.AND UP0, UPT, UR5, URZ, UPT ;  /* 0x000000ff0500728c */ /* 0x000fe2000bf05270 */
[C---:B--2---:R-:W-:Y:S02]  /*0f20*/  FSETP.GT.AND P1, PT, R2.reuse, R11, PT ;  /* 0x0000000b0200720b */ /* 0x044fe40003f24000 */
[----:B------:R-:W-:Y:S02]  /*0f30*/  FSETP.GT.AND P0, PT, R2, R5, PT ;  /* 0x000000050200720b */ /* 0x000fe40003f04000 */
[----:B------:R-:W-:Y:S02]  /*0f40*/  FSEL R10, R11, R2, !P1 ;  /* 0x000000020b0a7208 */ /* 0x000fe40004800000 */
[----:B------:R-:W-:Y:S01]  /*0f50*/  SEL R0, R0, UR4, !P1 ;  /* 0x0000000400007c07 */ /* 0x000fe2000c800000 */
[----:B------:R-:W-:-:S06]  /*0f60*/  UIADD3 UR4, UPT, UPT, UR4, 0x1, URZ ;  /* 0x0000000104047890 */ /* 0x000fcc000fffe0ff */
[----:B------:R-:W-:-:S05]  /*0f70*/  @!P1 FSEL R11, R2, R5, P0 ;  /* 0x00000005020b9208 */ /* 0x000fca0000000000 */
[----:B------:R-:W-:Y:S01]  /*0f80*/  IMAD.MOV.U32 R5, RZ, RZ, R11 ;  /* 0x000000ffff057224 */ /* 0x000fe200078e000b */
[----:B------:R-:W-:Y:S06]  /*0f90*/  BRA.U UP0, `(.L_x_3) ;  /* 0xfffffffd00c87547 */ /* 0x000fec000b83ffff */
.L_x_0:
[----:B------:R-:W0:Y:S01]  /*0fa0*/  LDCU UR4, c[0x0][0x3a0] ;  /* 0x00007400ff0477ac */ /* 0x000e220008000800 */
[----:B------:R-:W1:Y:S01]  /*0fb0*/  LDC.64 R2, c[0x0][0x388] ;  /* 0x0000e200ff027b82 */ /* 0x000e620000000a00 */
[----:B------:R-:W-:Y:S01]  /*0fc0*/  FADD R8, -R5, 1 ;  /* 0x3f80000005087421 */ /* 0x000fe20000000100 */
[C---:B------:R-:W-:Y:S01]  /*0fd0*/  FADD R5, -R10.reuse, 1 ;  /* 0x3f8000000a057421 */ /* 0x040fe20000000100 */
[----:B------:R-:W-:Y:S02]  /*0fe0*/  FADD R10, R10, 1 ;  /* 0x3f8000000a0a7421 */ /* 0x000fe40000000000 */
[----:B------:R-:W-:Y:S01]  /*0ff0*/  FMUL R8, R8, 2 ;  /* 0x4000000008087820 */ /* 0x000fe20000400000 */
[----:B------:R-:W-:Y:S01]  /*1000*/  FMUL R5, R5, 2 ;  /* 0x4000000005057820 */ /* 0x000fe20000400000 */
[----:B------:R-:W-:Y:S01]  /*1010*/  FMUL R10, R10, 0.5 ;  /* 0x3f0000000a0a7820 */ /* 0x000fe20000400000 */
[----:B------:R-:W2:Y:S01]  /*1020*/  LDC.64 R6, c[0x0][0x390] ;  /* 0x0000e400ff067b82 */ /* 0x000ea20000000a00 */
[----:B0-----:R-:W-:-:S05]  /*1030*/  FMUL R8, R8, UR4 ;  /* 0x0000000408087c20 */ /* 0x001fca0008400000 */
[----:B------:R-:W-:Y:S01]  /*1040*/  FSETP.GTU.AND P0, PT, R5, R8, PT ;  /* 0x000000080500720b */ /* 0x000fe20003f0c000 */
[----:B-1----:R-:W-:-:S03]  /*1050*/  IMAD.WIDE R2, R4, 0x4, R2 ;  /* 0x0000000404027825 */ /* 0x002fc600078e0202 */
[----:B------:R-:W-:Y:S01]  /*1060*/  FSEL R9, R10, RZ, !P0 ;  /* 0x000000ff0a097208 */ /* 0x000fe20004000000 */
[----:B--2---:R-:W-:Y:S01]  /*1070*/  IMAD.WIDE R4, R4, 0x4, R6 ;  /* 0x0000000404047825 */ /* 0x004fe200078e0206 */
[----:B------:R-:W-:-:S05]  /*1080*/  SEL R7, R0, 0xffffffff, !P0 ;  /* 0xffffffff00077807 */ /* 0x000fca0004000000 */
[----:B------:R-:W-:Y:S04]  /*1090*/  STG.E desc[UR10][R2.64], R7 ;  /* 0x0000000702007986 */ /* 0x000fe8000c10190a */
[----:B------:R-:W-:Y:S01]  /*10a0*/  STG.E desc[UR10][R4.64], R9 ;  /* 0x0000000904007986 */ /* 0x000fe2000c10190a */
[----:B------:R-:W-:Y:S05]  /*10b0*/  EXIT ;  /* 0x000000000000794d */ /* 0x000fea0003800000 */
.L_x_4:
[----:B------:R-:W-:-:S00]  /*10c0*/  BRA `(.L_x_4) ;  /* 0xfffffffc00fc7947 */ /* 0x000fc0000383ffff */
[----:B------:R-:W-:-:S00]  /*10d0*/  NOP ;  /* 0x0000000000007918 */ /* 0x000fc00000000000 */
        /* <DEDUP_REMOVED lines=10> */
.L_x_51:


//--------------------- .text._Z20matrixMultiplySharedIfEvPKT_S2_PS0_S3_iiiiii --------------------------
	.section	.text._Z20matrixMultiplySharedIfEvPKT_S2_PS0_S3_iiiiii,"ax",@progbits
	.align	128
        .global         _Z20matrixMultiplySharedIfEvPKT_S2_PS0_S3_iiiiii
        .type           _Z20matrixMultiplySharedIfEvPKT_S2_PS0_S3_iiiiii,@function
        .size           _Z20matrixMultiplySharedIfEvPKT_S2_PS0_S3_iiiiii,(.L_x_52 - _Z20matrixMultiplySharedIfEvPKT_S2_PS0_S3_iiiiii)
        .other          _Z20matrixMultiplySharedIfEvPKT_S2_PS0_S3_iiiiii,@"STO_CUDA_ENTRY STV_DEFAULT"
_Z20matrixMultiplySharedIfEvPKT_S2_PS0_S3_iiiiii:
.text._Z20matrixMultiplySharedIfEvPKT_S2_PS0_S3_iiiiii:
[----:B------:R-:W-:Y:S01]  /*0000*/  LDC R1, c[0x0][0x37c] ;  /* 0x0000df00ff017b82 */ /* 0x000fe20000000800 */
[----:B------:R-:W0:Y:S01]  /*0010*/  S2R R0, SR_CTAID.Y ;  /* 0x0000000000007919 */ /* 0x000e220000002600 */
[----:B------:R-:W1:Y:S01]  /*0020*/  LDCU UR7, c[0x0][0x3a4] ;  /* 0x00007480ff0777ac */ /* 0x000e620008000800 */
[----:B------:R-:W-:Y:S01]  /*0030*/  HFMA2 R24, -RZ, RZ, 0, 0 ;  /* 0x00000000ff187431 */ /* 0x000fe200000001ff */
[----:B------:R-:W0:Y:S01]  /*0040*/  S2R R7, SR_TID.Y ;  /* 0x0000000000077919 */ /* 0x000e220000002200 */
[----:B------:R-:W0:Y:S01]  /*0050*/  LDCU UR4, c[0x0][0x364] ;  /* 0x00006c80ff0477ac */ /* 0x000e220008000800 */
[----:B------:R-:W2:Y:S01]  /*0060*/  S2R R3, SR_CTAID.X ;  /* 0x0000000000037919 */ /* 0x000ea20000002500 */
[----:B------:R-:W2:Y:S01]  /*0070*/  LDCU UR5, c[0x0][0x360] ;  /* 0x00006c00ff0577ac */ /* 0x000ea20008000800 */
[----:B------:R-:W2:Y:S01]  /*0080*/  S2R R6, SR_TID.X ;  /* 0x0000000000067919 */ /* 0x000ea20000002100 */
[----:B------:R-:W3:Y:S01]  /*0090*/  LDCU.64 UR8, c[0x0][0x358] ;  /* 0x00006b00ff0877ac */ /* 0x000ee20008000a00 */
[----:B-1----:R-:W-:Y:S01]  /*00a0*/  UISETP.GE.AND UP0, UPT, UR7, 0x1, UPT ;  /* 0x000000010700788c */ /* 0x002fe2000bf06270 */
[----:B0-----:R-:W-:-:S02]  /*00b0*/  IMAD R17, R0, UR4, R7 ;  /* 0x0000000400117c24 */ /* 0x001fc4000f8e0207 */
[----:B--2---:R-:W-:-:S06]  /*00c0*/  IMAD R0, R3, UR5, R6 ;  /* 0x0000000503007c24 */ /* 0x004fcc000f8e0206 */
[----:B---3--:R-:W-:Y:S05]  /*00d0*/  BRA.U !UP0, `(.L_x_5) ;  /* 0x0000000d08e87547 */ /* 0x008fea000b800000 */
[----:B------:R-:W0:Y:S01]  /*00e0*/  S2UR UR6, SR_CgaCtaId ;  /* 0x00000000000679c3 */ /* 0x000e220000008800 */
[----:B------:R-:W-:Y:S01]  /*00f0*/  UMOV UR4, 0x400 ;  /* 0x0000040000047882 */ /* 0x000fe20000000000 */
[----:B------:R-:W-:Y:S01]  /*0100*/  UISETP.GE.U32.AND UP0, UPT, UR7, 0x11, UPT ;  /* 0x000000110700788c */ /* 0x000fe2000bf06070 */
[----:B------:R-:W-:Y:S01]  /*0110*/  MOV R24, RZ ;  /* 0x000000ff00187202 */ /* 0x000fe20000000f00 */
[----:B------:R-:W-:Y:S02]  /*0120*/  UIADD3 UR5, UPT, UPT, UR4, 0x400, URZ ;  /* 0x0000040004057890 */ /* 0x000fe4000fffe0ff */
[----:B0-----:R-:W-:Y:S02]  /*0130*/  ULEA UR4, UR6, UR4, 0x18 ;  /* 0x0000000406047291 */ /* 0x001fe4000f8ec0ff */
[----:B------:R-:W-:Y:S02]  /*0140*/  ULEA UR5, UR6, UR5, 0x18 ;  /* 0x0000000506057291 */ /* 0x000fe4000f8ec0ff */
[----:B------:R-:W-:-:S02]  /*0150*/  UIADD3 UR6, UPT, UPT, UR7, 0xf, URZ ;  /* 0x0000000f07067890 */ /* 0x000fc4000fffe0ff */
[C---:B------:R-:W-:Y:S01]  /*0160*/  LEA R2, R7.reuse, UR4, 0x6 ;  /* 0x0000000407027c11 */ /* 0x040fe2000f8e30ff */
[----:B------:R-:W-:Y:S01]  /*0170*/  UMOV UR4, URZ ;  /* 0x000000ff00047c82 */ /* 0x000fe20008000000 */
[C---:B------:R-:W-:Y:S02]  /*0180*/  LEA R3, R6.reuse, UR5, 0x2 ;  /* 0x0000000506037c11 */ /* 0x040fe4000f8e10ff */
[----:B------:R-:W-:Y:S02]  /*0190*/  LEA R23, R6, R2, 0x2 ;  /* 0x0000000206177211 */ /* 0x000fe400078e10ff */
[----:B------:R-:W-:Y:S01]  /*01a0*/  LEA R21, R7, R3, 0x6 ;  /* 0x0000000307157211 */ /* 0x000fe200078e30ff */
[----:B------:R-:W-:Y:S06]  /*01b0*/  BRA.U !UP0, `(.L_x_6) ;  /* 0x0000000908807547 */ /* 0x000fec000b800000 */
[----:B------:R-:W0:Y:S01]  /*01c0*/  LDC.64 R4, c[0x0][0x3a8] ;  /* 0x0000ea00ff047b82 */ /* 0x000e220000000a00 */
[----:B------:R-:W1:Y:S01]  /*01d0*/  LDCU UR11, c[0x0][0x3a0] ;  /* 0x00007400ff0b77ac */ /* 0x000e620008000800 */
[----:B------:R-:W-:Y:S01]  /*01e0*/  IADD3 R9, PT, PT, R7, 0x10, RZ ;  /* 0x0000001007097810 */ /* 0x000fe20007ffe0ff */
[C---:B------:R-:W-:Y:S01]  /*01f0*/  IMAD R18, R17.reuse, UR7, R6 ;  /* 0x0000000711127c24 */ /* 0x040fe2000f8e0206 */
[----:B------:R-:W-:Y:S01]  /*0200*/  MOV R24, RZ ;  /* 0x000000ff00187202 */ /* 0x000fe20000000f00 */
[----:B------:R-:W2:Y:S01]  /*0210*/  LDCU UR10, c[0x0][0x3ac] ;  /* 0x00007580ff0a77ac */ /* 0x000ea20008000800 */
[----:B------:R-:W-:Y:S02]  /*0220*/  MOV R16, R6 ;  /* 0x0000000600107202 */ /* 0x000fe40000000f00 */
[----:B------:R-:W-:Y:S01]  /*0230*/  MOV R19, R7 ;  /* 0x0000000700137202 */ /* 0x000fe20000000f00 */
[----:B------:R-:W-:Y:S01]  /*0240*/  USHF.R.U32.HI UR4, URZ, 0x4, UR6 ;  /* 0x00000004ff047899 */ /* 0x000fe20008011606 */
[----:B------:R-:W3:Y:S03]  /*0250*/  LDCU UR5, c[0x0][0x3a4] ;  /* 0x00007480ff0577ac */ /* 0x000ee60008000800 */
[----:B------:R-:W-:Y:S01]  /*0260*/  ULOP3.LUT UR4, UR4, 0x7fffffe, URZ, 0xc0, !UPT ;  /* 0x07fffffe04047892 */ /* 0x000fe2000f8ec0ff */
[----:B-1----:R-:W-:-:S03]  /*0270*/  ISETP.GE.AND P1, PT, R17, UR11, PT ;  /* 0x0000000b11007c0c */ /* 0x002fc6000bf26270 */
[----:B------:R-:W-:Y:S01]  /*0280*/  UIADD3 UR4, UPT, UPT, -UR4, URZ, URZ ;  /* 0x000000ff04047290 */ /* 0x000fe2000fffe1ff */
[--C-:B--2---:R-:W-:Y:S02]  /*0290*/  IMAD R22, R9, UR10, R0.reuse ;  /* 0x0000000a09167c24 */ /* 0x104fe4000f8e0200 */
[----:B------:R-:W-:-:S09]  /*02a0*/  IMAD R20, R7, UR10, R0 ;  /* 0x0000000a07147c24 */ /* 0x000fd2000f8e0200 */
.L_x_7:
[----:B0-----:R-:W-:Y:S01]  /*02b0*/  ISETP.GE.AND P0, PT, R0, R5, PT ;  /* 0x000000050000720c */ /* 0x001fe20003f06270 */
[----:B---3--:R-:W-:Y:S01]  /*02c0*/  UMOV UR7, UR5 ;  /* 0x0000000500077c82 */ /* 0x008fe20008000000 */
[----:B------:R-:W-:Y:S01]  /*02d0*/  HFMA2 R26, -RZ, RZ, 0, 0 ;  /* 0x00000000ff1a7431 */ /* 0x000fe200000001ff */
[----:B------:R-:W-:Y:S02]  /*02e0*/  ISETP.GE.OR P2, PT, R16, UR7, P1 ;  /* 0x0000000710007c0c */ /* 0x000fe40008f46670 */
[----:B------:R-:W-:Y:S02]  /*02f0*/  ISETP.GE.OR P3, PT, R19, R4, P0 ;  /* 0x000000041300720c */ /* 0x000fe40000766670 */
[----:B------:R-:W-:-:S09]  /*0300*/  MOV R28, RZ ;  /* 0x000000ff001c7202 */ /* 0x000fd20000000f00 */
[----:B------:R-:W0:Y:S08]  /*0310*/  @!P2 LDC.64 R10, c[0x0][0x380] ;  /* 0x0000e000ff0aab82 */ /* 0x000e300000000a00 */
[----:B------:R-:W1:Y:S01]  /*0320*/  @!P3 LDC.64 R8, c[0x0][0x388] ;  /* 0x0000e200ff08bb82 */ /* 0x000e620000000a00 */
[----:B0-----:R-:W-:-:S05]  /*0330*/  @!P2 IMAD.WIDE R10, R18, 0x4, R10 ;  /* 0x00000004120aa825 */ /* 0x001fca00078e020a */
[----:B------:R-:W2:Y:S01]  /*0340*/  @!P2 LDG.E R26, desc[UR8][R10.64] ;  /* 0x000000080a1aa981 */ /* 0x000ea2000c1e1900 */
[----:B-1----:R-:W-:-:S05]  /*0350*/  @!P3 IMAD.WIDE R8, R20, 0x4, R8 ;  /* 0x000000041408b825 */ /* 0x002fca00078e0208 */
[----:B------:R-:W3:Y:S04]  /*0360*/  @!P3 LDG.E R28, desc[UR8][R8.64] ;  /* 0x00000008081cb981 */ /* 0x000ee8000c1e1900 */
[----:B--2---:R-:W-:Y:S04]  /*0370*/  STS [R23], R26 ;  /* 0x0000001a17007388 */ /* 0x004fe80000000800 */
[----:B---3--:R-:W-:Y:S01]  /*0380*/  STS [R21], R28 ;  /* 0x0000001c15007388 */ /* 0x008fe20000000800 */
[----:B------:R-:W-:Y:S06]  /*0390*/  BAR.SYNC.DEFER_BLOCKING 0x0 ;  /* 0x0000000000007b1d */ /* 0x000fec0000010000 */
[----:B------:R-:W-:Y:S04]  /*03a0*/  LDS R27, [R3] ;  /* 0x00000000031b7984 */ /* 0x000fe80000000800 */
[----:B------:R-:W0:Y:S04]  /*03b0*/  LDS.128 R12, [R2] ;  /* 0x00000000020c7984 */ /* 0x000e280000000c00 */
[----:B------:R-:W1:Y:S04]  /*03c0*/  LDS R29, [R3+0x40] ;  /* 0x00004000031d7984 */ /* 0x000e680000000800 */
[----:B------:R-:W2:Y:S04]  /*03d0*/  LDS R25, [R3+0x80] ;  /* 0x0000800003197984 */ /* 0x000ea80000000800 */
[----:B------:R-:W-:Y:S04]  /*03e0*/  LDS.128 R8, [R2+0x10] ;  /* 0x0000100002087984 */ /* 0x000fe80000000c00 */
[----:B------:R-:W-:Y:S01]  /*03f0*/  LDS R28, [R3+0x340] ;  /* 0x00034000031c7984 */ /* 0x000fe20000000800 */
[----:B0-----:R-:W-:-:S03]  /*0400*/  FMUL R27, R12, R27 ;  /* 0x0000001b0c1b7220 */ /* 0x001fc60000400000 */
[----:B------:R-:W0:Y:S01]  /*0410*/  LDS R12, [R3+0xc0] ;  /* 0x0000c000030c7984 */ /* 0x000e220000000800 */
[----:B-1----:R-:W-:Y:S01]  /*0420*/  FMUL R13, R29, R13 ;  /* 0x0000000d1d0d7220 */ /* 0x002fe20000400000 */
[----:B------:R-:W-:Y:S02]  /*0430*/  FADD R27, R27, R24 ;  /* 0x000000181b1b7221 */ /* 0x000fe40000000000 */
[----:B------:R-:W1:Y:S02]  /*0440*/  LDS R24, [R3+0x140] ;  /* 0x0001400003187984 */ /* 0x000e640000000800 */
[----:B------:R-:W-:Y:S02]  /*0450*/  FADD R27, R27, R13 ;  /* 0x0000000d1b1b7221 */ /* 0x000fe40000000000 */
[----:B------:R-:W3:Y:S01]  /*0460*/  LDS R13, [R3+0x100] ;  /* 0x00010000030d7984 */ /* 0x000ee20000000800 */
[----:B--2---:R-:W-:-:S03]  /*0470*/  FMUL R14, R25, R14 ;  /* 0x0000000e190e7220 */ /* 0x004fc60000400000 */
[----:B------:R-:W2:Y:S01]  /*0480*/  LDS R25, [R3+0x180] ;  /* 0x0001800003197984 */ /* 0x000ea20000000800 */
[----:B------:R-:W-:Y:S01]  /*0490*/  FADD R14, R27, R14 ;  /* 0x0000000e1b0e7221 */ /* 0x000fe20000000000 */
[----:B0-----:R-:W-:-:S04]  /*04a0*/  FMUL R15, R12, R15 ;  /* 0x0000000f0c0f7220 */ /* 0x001fc80000400000 */
[----:B------:R-:W-:Y:S01]  /*04b0*/  FADD R14, R14, R15 ;  /* 0x0000000f0e0e7221 */ /* 0x000fe20000000000 */
[----:B-1----:R-:W-:Y:S02]  /*04c0*/  FMUL R24, R24, R9 ;  /* 0x0000000918187220 */ /* 0x002fe40000400000 */
[----:B------:R-:W-:Y:S01]  /*04d0*/  LDS R9, [R3+0x200] ;  /* 0x0002000003097984 */ /* 0x000fe20000000800 */
[----:B---3--:R-:W-:-:S03]  /*04e0*/  FMUL R13, R8, R13 ;  /* 0x0000000d080d7220 */ /* 0x008fc60000400000 */
[----:B------:R-:W0:Y:S01]  /*04f0*/  LDS R8, [R3+0x1c0] ;  /* 0x0001c00003087984 */ /* 0x000e220000000800 */
[----:B------:R-:W-:-:S04]  /*0500*/  FADD R13, R14, R13 ;  /* 0x0000000d0e0d7221 */ /* 0x000fc80000000000 */
[----:B------:R-:W-:Y:S02]  /*0510*/  FADD R26, R13, R24 ;  /* 0x000000180d1a7221 */ /* 0x000fe40000000000 */
[----:B------:R-:W1:Y:S04]  /*0520*/  LDS.128 R12, [R2+0x20] ;  /* 0x00002000020c7984 */ /* 0x000e680000000c00 */
[----:B------:R-:W3:Y:S01]  /*0530*/  LDS R24, [R3+0x240] ;  /* 0x0002400003187984 */ /* 0x000ee20000000800 */
[----:B--2---:R-:W-:-:S03]  /*0540*/  FMUL R27, R25, R10 ;  /* 0x0000000a191b7220 */ /* 0x004fc60000400000 */
[----:B------:R-:W2:Y:S01]  /*0550*/  LDS R25, [R3+0x280] ;  /* 0x0002800003197984 */ /* 0x000ea20000000800 */
[----:B------:R-:W-:-:S03]  /*0560*/  FADD R26, R26, R27 ;  /* 0x0000001b1a1a7221 */ /* 0x000fc60000000000 */
[----:B------:R-:W-:Y:S01]  /*0570*/  LDS R27, [R3+0x300] ;  /* 0x00030000031b7984 */ /* 0x000fe20000000800 */
[----:B0-----:R-:W-:-:S04]  /*0580*/  FMUL R11, R8, R11 ;  /* 0x0000000b080b7220 */ /* 0x001fc80000400000 */
[----:B------:R-:W-:Y:S01]  /*0590*/  FADD R11, R26, R11 ;  /* 0x0000000b1a0b7221 */ /* 0x000fe20000000000 */
[----:B-1----:R-:W-:Y:S01]  /*05a0*/  FMUL R12, R12, R9 ;  /* 0x000000090c0c7220 */ /* 0x002fe20000400000 */
[----:B---3--:R-:W-:Y:S02]  /*05b0*/  FMUL R8, R24, R13 ;  /* 0x0000000d18087220 */ /* 0x008fe40000400000 */
[----:B------:R-:W0:Y:S01]  /*05c0*/  LDS R24, [R3+0x2c0] ;  /* 0x0002c00003187984 */ /* 0x000e220000000800 */
[----:B------:R-:W-:Y:S01]  /*05d0*/  FADD R11, R11, R12 ;  /* 0x0000000c0b0b7221 */ /* 0x000fe20000000000 */
[----:B------:R-:W-:-:S04]  /*05e0*/  IADD3 R12, PT, PT, R16, 0x10, RZ ;  /* 0x00000010100c7810 */ /* 0x000fc80007ffe0ff */
[----:B------:R-:W-:Y:S01]  /*05f0*/  ISETP.GE.OR P2, PT, R12, UR7, P1 ;  /* 0x000000070c007c0c */ /* 0x000fe20008f46670 */
[----:B------:R-:W-:Y:S02]  /*0600*/  FADD R26, R11, R8 ;  /* 0x000000080b1a7221 */ /* 0x000fe40000000000 */
[----:B------:R-:W1:Y:S10]  /*0610*/  LDS.128 R8, [R2+0x30] ;  /* 0x0000300002087984 */ /* 0x000e740000000c00 */
[----:B------:R-:W3:Y:S01]  /*0620*/  @!P2 LDC.64 R12, c[0x0][0x380] ;  /* 0x0000e000ff0cab82 */ /* 0x000ee20000000a00 */
[----:B--2---:R-:W-:-:S04]  /*0630*/  FMUL R25, R25, R14 ;  /* 0x0000000e19197220 */ /* 0x004fc80000400000 */
[----:B------:R-:W-:Y:S02]  /*0640*/  FADD R26, R26, R25 ;  /* 0x000000191a1a7221 */ /* 0x000fe40000000000 */
[----:B------:R-:W2:Y:S01]  /*0650*/  LDS R25, [R3+0x380] ;  /* 0x0003800003197984 */ /* 0x000ea20000000800 */
[----:B0-----:R-:W-:-:S04]  /*0660*/  FMUL R15, R24, R15 ;  /* 0x0000000f180f7220 */ /* 0x001fc80000400000 */
[----:B------:R-:W-:Y:S01]  /*0670*/  FADD R26, R26, R15 ;  /* 0x0000000f1a1a7221 */ /* 0x000fe20000000000 */
[----:B---3--:R-:W-:Y:S01]  /*0680*/  @!P2 IMAD.WIDE R14, R18, 0x4, R12 ;  /* 0x00000004120ea825 */ /* 0x008fe200078e020c */
[----:B------:R-:W-:-:S04]  /*0690*/  IADD3 R13, PT, PT, R19, 0x10, RZ ;  /* 0x00000010130d7810 */ /* 0x000fc80007ffe0ff */
[----:B------:R-:W-:Y:S01]  /*06a0*/  ISETP.GE.OR P0, PT, R13, R4, P0 ;  /* 0x000000040d00720c */ /* 0x000fe20000706670 */
[----:B-1----:R-:W-:Y:S02]  /*06b0*/  FMUL R27, R8, R27 ;  /* 0x0000001b081b7220 */ /* 0x002fe40000400000 */
[----:B------:R-:W0:Y:S10]  /*06c0*/  LDS R8, [R3+0x3c0] ;  /* 0x0003c00003087984 */ /* 0x000e340000000800 */
[----:B------:R-:W1:Y:S01]  /*06d0*/  @!P0 LDC.64 R12, c[0x0][0x388] ;  /* 0x0000e200ff0c8b82 */ /* 0x000e620000000a00 */
[----:B------:R-:W-:-:S07]  /*06e0*/  HFMA2 R24, -RZ, RZ, 0, 0 ;  /* 0x00000000ff187431 */ /* 0x000fce00000001ff */
[----:B------:R-:W-:Y:S01]  /*06f0*/  BAR.SYNC.DEFER_BLOCKING 0x0 ;  /* 0x0000000000007b1d */ /* 0x000fe20000010000 */
[----:B------:R-:W-:Y:S01]  /*0700*/  FADD R29, R26, R27 ;  /* 0x0000001b1a1d7221 */ /* 0x000fe20000000000 */
[----:B-1----:R-:W-:Y:S01]  /*0710*/  @!P0 IMAD.WIDE R26, R22, 0x4, R12 ;  /* 0x00000004161a8825 */ /* 0x002fe200078e020c */
[----:B------:R-:W-:-:S03]  /*0720*/  MOV R12, RZ ;  /* 0x000000ff000c7202 */ /* 0x000fc60000000f00 */
[----:B------:R-:W3:Y:S04]  /*0730*/  @!P2 LDG.E R24, desc[UR8][R14.64+0x40] ;  /* 0x000040080e18a981 */ /* 0x000ee8000c1e1900 */
[----:B------:R-:W4:Y:S01]  /*0740*/  @!P0 LDG.E R12, desc[UR8][R26.64] ;  /* 0x000000081a0c8981 */ /* 0x000f22000c1e1900 */
[----:B------:R-:W-:-:S04]  /*0750*/  FMUL R28, R28, R9 ;  /* 0x000000091c1c7220 */ /* 0x000fc80000400000 */
[----:B------:R-:W-:Y:S01]  /*0760*/  FADD R29, R29, R28 ;  /* 0x0000001c1d1d7221 */ /* 0x000fe20000000000 */
[----:B--2---:R-:W-:Y:S01]  /*0770*/  FMUL R10, R25, R10 ;  /* 0x0000000a190a7220 */ /* 0x004fe20000400000 */
[----:B0-----:R-:W-:-:S03]  /*0780*/  FMUL R11, R8, R11 ;  /* 0x0000000b080b7220 */ /* 0x001fc60000400000 */
[----:B------:R-:W-:-:S04]  /*0790*/  FADD R10, R29, R10 ;  /* 0x0000000a1d0a7221 */ /* 0x000fc80000000000 */
[----:B------:R-:W-:Y:S01]  /*07a0*/  FADD R10, R10, R11 ;  /* 0x0000000b0a0a7221 */ /* 0x000fe20000000000 */
[----:B------:R-:W-:-:S04]  /*07b0*/  UIADD3 UR4, UPT, UPT, UR4, 0x2, URZ ;  /* 0x0000000204047890 */ /* 0x000fc8000fffe0ff */
[----:B------:R-:W-:Y:S01]  /*07c0*/  UISETP.NE.AND UP0, UPT, UR4, URZ, UPT ;  /* 0x000000ff0400728c */ /* 0x000fe2000bf05270 */
[----:B------:R-:W-:Y:S02]  /*07d0*/  IADD3 R19, PT, PT, R19, 0x20, RZ ;  /* 0x0000002013137810 */ /* 0x000fe40007ffe0ff */
[----:B------:R-:W-:Y:S02]  /*07e0*/  IADD3 R16, PT, PT, R16, 0x20, RZ ;  /* 0x0000002010107810 */ /* 0x000fe40007ffe0ff */
[C---:B------:R-:W-:Y:S02]  /*07f0*/  LEA R20, R5.reuse, R20, 0x5 ;  /* 0x0000001405147211 */ /* 0x040fe400078e28ff */
[----:B------:R-:W-:Y:S02]  /*0800*/  IADD3 R18, PT, PT, R18, 0x20, RZ ;  /* 0x0000002012127810 */ /* 0x000fe40007ffe0ff */
[----:B------:R-:W-:Y:S01]  /*0810*/  LEA R22, R5, R22, 0x5 ;  /* 0x0000001605167211 */ /* 0x000fe200078e28ff */
[----:B---3--:R-:W-:Y:S04]  /*0820*/  STS [R23], R24 ;  /* 0x0000001817007388 */ /* 0x008fe80000000800 */
[----:B----4-:R-:W-:Y:S01]  /*0830*/  STS [R21], R12 ;  /* 0x0000000c15007388 */ /* 0x010fe20000000800 */
[----:B------:R-:W-:Y:S06]  /*0840*/  BAR.SYNC.DEFER_BLOCKING 0x0 ;  /* 0x0000000000007b1d */ /* 0x000fec0000010000 */
[----:B------:R-:W-:Y:S04]  /*0850*/  LDS R9, [R3] ;  /* 0x0000000003097984 */ /* 0x000fe80000000800 */
[----:B------:R-:W0:Y:S04]  /*0860*/  LDS.128 R12, [R2] ;  /* 0x00000000020c7984 */ /* 0x000e280000000c00 */
[----:B------:R-:W1:Y:S04]  /*0870*/  LDS R28, [R3+0x40] ;  /* 0x00004000031c7984 */ /* 0x000e680000000800 */
[----:B------:R-:W2:Y:S04]  /*0880*/  LDS R25, [R3+0x80] ;  /* 0x0000800003197984 */ /* 0x000ea80000000800 */
[----:B------:R-:W-:Y:S01]  /*0890*/  LDS R24, [R3+0x140] ;  /* 0x0001400003187984 */ /* 0x000fe20000000800 */
[----:B0-----:R-:W-:-:S03]  /*08a0*/  FMUL R9, R12, R9 ;  /* 0x000000090c097220 */ /* 0x001fc60000400000 */
[----:B------:R-:W0:Y:S01]  /*08b0*/  LDS R12, [R3+0xc0] ;  /* 0x0000c000030c7984 */ /* 0x000e220000000800 */
[----:B------:R-:W-:Y:S01]  /*08c0*/  FADD R9, R10, R9 ;  /* 0x000000090a097221 */ /* 0x000fe20000000000 */
[----:B-1----:R-:W-:Y:S02]  /*08d0*/  FMUL R28, R28, R13 ;  /* 0x0000000d1c1c7220 */ /* 0x002fe40000400000 */
[----:B------:R-:W-:Y:S02]  /*08e0*/  LDS R13, [R3+0x100] ;  /* 0x00010000030d7984 */ /* 0x000fe40000000800 */
[----:B------:R-:W-:Y:S02]  /*08f0*/  FADD R28, R9, R28 ;  /* 0x0000001c091c7221 */ /* 0x000fe40000000000 */
[----:B------:R-:W1:Y:S01]  /*0900*/  LDS.128 R8, [R2+0x10] ;  /* 0x0000100002087984 */ /* 0x000e620000000c00 */
[----:B--2---:R-:W-:-:S03]  /*0910*/  FMUL R27, R25, R14 ;  /* 0x0000000e191b7220 */ /* 0x004fc60000400000 */
[----:B------:R-:W2:Y:S01]  /*0920*/  LDS R25, [R3+0x180] ;  /* 0x0001800003197984 */ /* 0x000ea20000000800 */
[----:B------:R-:W-:Y:S01]  /*0930*/  FADD R27, R28, R27 ;  /* 0x0000001b1c1b7221 */ /* 0x000fe20000000000 */
[----:B0-----:R-:W-:-:S04]  /*0940*/  FMUL R12, R12, R15 ;  /* 0x0000000f0c0c7220 */ /* 0x001fc80000400000 */
[----:B------:R-:W-:Y:S01]  /*0950*/  FADD R12, R27, R12 ;  /* 0x0000000c1b0c7221 */ /* 0x000fe20000000000 */
[----:B-1----:R-:W-:Y:S01]  /*0960*/  FMUL R13, R8, R13 ;  /* 0x0000000d080d7220 */ /* 0x002fe20000400000 */
[----:B------:R-:W-:Y:S01]  /*0970*/  FMUL R9, R24, R9 ;  /* 0x0000000918097220 */ /* 0x000fe20000400000 */
[----:B------:R-:W0:Y:S02]  /*0980*/  LDS R8, [R3+0x1c0] ;  /* 0x0001c00003087984 */ /* 0x000e240000000800 */
[----:B------:R-:W-:Y:S02]  /*0990*/  FADD R12, R12, R13 ;  /* 0x0000000d0c0c7221 */ /* 0x000fe40000000000 */
[----:B------:R-:W-:Y:S02]  /*09a0*/  LDS R24, [R3+0x240] ;  /* 0x0002400003187984 */ /* 0x000fe40000000800 */
[----:B------:R-:W-:Y:S02]  /*09b0*/  FADD R26, R12, R9 ;  /* 0x000000090c1a7221 */ /* 0x000fe40000000000 */
[----:B------:R-:W-:Y:S04]  /*09c0*/  LDS R9, [R3+0x200] ;  /* 0x0002000003097984 */ /* 0x000fe80000000800 */
[----:B------:R-:W1:Y:S01]  /*09d0*/  LDS.128 R12, [R2+0x20] ;  /* 0x00002000020c7984 */ /* 0x000e620000000c00 */
[----:B--2---:R-:W-:-:S03]  /*09e0*/  FMUL R27, R25, R10 ;  /* 0x0000000a191b7220 */ /* 0x004fc60000400000 */
[----:B------:R-:W2:Y:S01]  /*09f0*/  LDS R25, [R3+0x280] ;  /* 0x0002800003197984 */ /* 0x000ea20000000800 */
[----:B------:R-:W-:Y:S01]  /*0a00*/  FADD R26, R26, R27 ;  /* 0x0000001b1a1a7221 */ /* 0x000fe20000000000 */
[----:B0-----:R-:W-:-:S04]  /*0a10*/  FMUL R11, R8, R11 ;  /* 0x0000000b080b7220 */ /* 0x001fc80000400000 */
[----:B------:R-:W-:Y:S01]  /*0a20*/  FADD R11, R26, R11 ;  /* 0x0000000b1a0b7221 */ /* 0x000fe20000000000 */
[----:B-1----:R-:W-:Y:S01]  /*0a30*/  FMUL R12, R12, R9 ;  /* 0x000000090c0c7220 */ /* 0x002fe20000400000 */
[----:B------:R-:W-:Y:S02]  /*0a40*/  FMUL R24, R24, R13 ;  /* 0x0000000d18187220 */ /* 0x000fe40000400000 */
[----:B------:R-:W-:Y:S01]  /*0a50*/  LDS R13, [R3+0x300] ;  /* 0x00030000030d7984 */ /* 0x000fe20000000800 */
[----:B------:R-:W-:-:S03]  /*0a60*/  FADD R11, R11, R12 ;  /* 0x0000000c0b0b7221 */ /* 0x000fc60000000000 */
[----:B------:R-:W0:Y:S01]  /*0a70*/  LDS R12, [R3+0x2c0] ;  /* 0x0002c000030c7984 */ /* 0x000e220000000800 */
[----:B------:R-:W-:-:S03]  /*0a80*/  FADD R24, R11, R24 ;  /* 0x000000180b187221 */ /* 0x000fc60000000000 */
[----:B------:R-:W1:Y:S01]  /*0a90*/  LDS.128 R8, [R2+0x30] ;  /* 0x0000300002087984 */ /* 0x000e620000000c00 */
[----:B--2---:R-:W-:-:S03]  /*0aa0*/  FMUL R27, R25, R14 ;  /* 0x0000000e191b7220 */ /* 0x004fc60000400000 */
[----:B------:R-:W2:Y:S01]  /*0ab0*/  LDS R14, [R3+0x340] ;  /* 0x00034000030e7984 */ /* 0x000ea20000000800 */
[----:B------:R-:W-:-:S03]  /*0ac0*/  FADD R27, R24, R27 ;  /* 0x0000001b181b7221 */ /* 0x000fc60000000000 */
[----:B------:R-:W3:Y:S04]  /*0ad0*/  LDS R25, [R3+0x380] ;  /* 0x0003800003197984 */ /* 0x000ee80000000800 */
[----:B------:R-:W4:Y:S01]  /*0ae0*/  LDS R24, [R3+0x3c0] ;  /* 0x0003c00003187984 */ /* 0x000f220000000800 */
[----:B0-----:R-:W-:-:S04]  /*0af0*/  FMUL R12, R12, R15 ;  /* 0x0000000f0c0c7220 */ /* 0x001fc80000400000 */
[----:B------:R-:W-:Y:S01]  /*0b00*/  FADD R12, R27, R12 ;  /* 0x0000000c1b0c7221 */ /* 0x000fe20000000000 */
[----:B-1----:R-:W-:Y:S01]  /*0b10*/  FMUL R13, R8, R13 ;  /* 0x0000000d080d7220 */ /* 0x002fe20000400000 */
[----:B--2---:R-:W-:-:S03]  /*0b20*/  FMUL R9, R14, R9 ;  /* 0x000000090e097220 */ /* 0x004fc60000400000 */
[----:B------:R-:W-:Y:S01]  /*0b30*/  FADD R12, R12, R13 ;  /* 0x0000000d0c0c7221 */ /* 0x000fe20000000000 */
[----:B---3--:R-:W-:-:S03]  /*0b40*/  FMUL R10, R25, R10 ;  /* 0x0000000a190a7220 */ /* 0x008fc60000400000 */
[----:B------:R-:W-:Y:S01]  /*0b50*/  FADD R9, R12, R9 ;  /* 0x000000090c097221 */ /* 0x000fe20000000000 */
[----:B----4-:R-:W-:-:S03]  /*0b60*/  FMUL R24, R24, R11 ;  /* 0x0000000b18187220 */ /* 0x010fc60000400000 */
[----:B------:R-:W-:-:S04]  /*0b70*/  FADD R9, R9, R10 ;  /* 0x0000000a09097221 */ /* 0x000fc80000000000 */
[----:B------:R-:W-:Y:S01]  /*0b80*/  FADD R24, R9, R24 ;  /* 0x0000001809187221 */ /* 0x000fe20000000000 */
[----:B------:R-:W-:Y:S06]  /*0b90*/  BAR.SYNC.DEFER_BLOCKING 0x0 ;  /* 0x0000000000007b1d */ /* 0x000fec0000010000 */
[----:B------:R-:W-:Y:S05]  /*0ba0*/  BRA.U UP0, `(.L_x_7) ;  /* 0xfffffff500c07547 */ /* 0x000fea000b83ffff */
[----:B------:R-:W-:-:S12]  /*0bb0*/  ULOP3.LUT UR4, UR6, 0x7fffffe0, URZ, 0xc0, !UPT ;  /* 0x7fffffe006047892 */ /* 0x000fd8000f8ec0ff */
.L_x_6:
[----:B------:R-:W-:-:S09]  /*0bc0*/  ULOP3.LUT UP0, URZ, UR6, 0x10, URZ, 0xc0, !UPT ;  /* 0x0000001006ff7892 */ /* 0x000fd2000f80c0ff */
[----:B------:R-:W-:Y:S05]  /*0bd0*/  BRA.U !UP0, `(.L_x_5) ;  /* 0x0000000508287547 */ /* 0x000fea000b800000 */
[----:B------:R-:W0:Y:S01]  /*0be0*/  LDCU.64 UR10, c[0x0][0x3a8] ;  /* 0x00007500ff0a77ac */ /* 0x000e220008000a00 */
[----:B------:R-:W-:Y:S01]  /*0bf0*/  IADD3 R6, PT, PT, R6, UR4, RZ ;  /* 0x0000000406067c10 */ /* 0x000fe2000fffe0ff */
[----:B------:R-:W-:Y:S01]  /*0c00*/  HFMA2 R14, -RZ, RZ, 0, 0 ;  /* 0x00000000ff0e7431 */ /* 0x000fe200000001ff */
[----:B------:R-:W-:Y:S01]  /*0c10*/  IADD3 R13, PT, PT, R7, UR4, RZ ;  /* 0x00000004070d7c10 */ /* 0x000fe2000fffe0ff */
[----:B------:R-:W1:Y:S01]  /*0c20*/  LDCU UR5, c[0x0][0x3a0] ;  /* 0x00007400ff0577ac */ /* 0x000e620008000800 */
[----:B------:R-:W-:Y:S02]  /*0c30*/  ISETP.GE.AND P0, PT, R6, UR7, PT ;  /* 0x0000000706007c0c */ /* 0x000fe4000bf06270 */
[----:B------:R-:W-:Y:S02]  /*0c40*/  MOV R18, RZ ;  /* 0x000000ff00127202 */ /* 0x000fe40000000f00 */
[----:B0-----:R-:W-:Y:S02]  /*0c50*/  ISETP.GE.AND P1, PT, R13, UR10, PT ;  /* 0x0000000a0d007c0c */ /* 0x001fe4000bf26270 */
[----:B-1----:R-:W-:-:S02]  /*0c60*/  ISETP.GE.OR P0, PT, R17, UR5, P0 ;  /* 0x0000000511007c0c */ /* 0x002fc40008706670 */
[----:B------:R-:W-:-:S11]  /*0c70*/  ISETP.GE.OR P1, PT, R0, UR11, P1 ;  /* 0x0000000b00007c0c */ /* 0x000fd60008f26670 */
[----:B------:R-:W0:Y:S01]  /*0c80*/  @!P0 LDC.64 R8, c[0x0][0x380] ;  /* 0x0000e000ff088b82 */ /* 0x000e220000000a00 */
[----:B------:R-:W-:Y:S02]  /*0c90*/  @!P0 IMAD R7, R17, UR7, R6 ;  /* 0x0000000711078c24 */ /* 0x000fe4000f8e0206 */
[----:B------:R-:W-:-:S05]  /*0ca0*/  @!P1 IMAD R13, R13, UR11, R0 ;  /* 0x0000000b0d0d9c24 */ /* 0x000fca000f8e0200 */
        /* <DEDUP_REMOVED lines=12> */
[----:B------:R-:W3:Y:S04]  /*0d70*/  LDS R22, [R3+0xc0] ;  /* 0x0000c00003167984 */ /* 0x000ee80000000800 */
[----:B------:R-:W-:Y:S04]  /*0d80*/  LDS R25, [R3+0x100] ;  /* 0x0001000003197984 */ /* 0x000fe80000000800 */
[----:B------:R-:W4:Y:S04]  /*0d90*/  LDS.128 R8, [R2+0x10] ;  /* 0x0000100002087984 */ /* 0x000f280000000c00 */
[----:B------:R-:W5:Y:S04]  /*0da0*/  LDS R16, [R3+0x140] ;  /* 0x0001400003107984 */ /* 0x000f680000000800 */
[----:B------:R-:W5:Y:S04]  /*0db0*/  LDS R19, [R3+0x180] ;  /* 0x0001800003137984 */ /* 0x000f680000000800 */
[----:B------:R-:W5:Y:S04]  /*0dc0*/  LDS R18, [R3+0x1c0] ;  /* 0x0001c00003127984 */ /* 0x000f680000000800 */
[----:B------:R-:W-:Y:S01]  /*0dd0*/  LDS R21, [R3+0x200] ;  /* 0x0002000003157984 */ /* 0x000fe20000000800 */
[----:B0-----:R-:W-:-:S03]  /*0de0*/  FMUL R15, R4, R15 ;  /* 0x0000000f040f7220 */ /* 0x001fc60000400000 */
[----:B------:R-:W-:Y:S01]  /*0df0*/  LDS R23, [R3+0x280] ;  /* 0x0002800003177984 */ /* 0x000fe20000000800 */
[----:B------:R-:W-:-:S03]  /*0e00*/  FADD R24, R24, R15 ;  /* 0x0000000f18187221 */ /* 0x000fc60000000000 */
[----:B------:R-:W0:Y:S01]  /*0e10*/  LDS.128 R12, [R2+0x20] ;  /* 0x00002000020c7984 */ /* 0x000e220000000c00 */
[----:B-1----:R-:W-:Y:S01]  /*0e20*/  FMUL R5, R20, R5 ;  /* 0x0000000514057220 */ /* 0x002fe20000400000 */
[----:B--2---:R-:W-:Y:S02]  /*0e30*/  FMUL R6, R27, R6 ;  /* 0x000000061b067220 */ /* 0x004fe40000400000 */
[----:B------:R-:W1:Y:S01]  /*0e40*/  LDS R20, [R3+0x240] ;  /* 0x0002400003147984 */ /* 0x000e620000000800 */
[----:B------:R-:W-:Y:S01]  /*0e50*/  FADD R5, R24, R5 ;  /* 0x0000000518057221 */ /* 0x000fe20000000000 */
[----:B---3--:R-:W-:-:S03]  /*0e60*/  FMUL R22, R22, R7 ;  /* 0x0000000716167220 */ /* 0x008fc60000400000 */
[----:B------:R-:W-:Y:S01]  /*0e70*/  FADD R5, R5, R6 ;  /* 0x0000000605057221 */ /* 0x000fe20000000000 */
[----:B----4-:R-:W-:Y:S02]  /*0e80*/  FMUL R27, R8, R25 ;  /* 0x00000019081b7220 */ /* 0x010fe40000400000 */
[----:B------:R-:W2:Y:S01]  /*0e90*/  LDS R8, [R3+0x2c0] ;  /* 0x0002c00003087984 */ /* 0x000ea20000000800 */
[----:B------:R-:W-:-:S03]  /*0ea0*/  FADD R22, R5, R22 ;  /* 0x0000001605167221 */ /* 0x000fc60000000000 */
[----:B------:R-:W-:Y:S01]  /*0eb0*/  LDS R25, [R3+0x300] ;  /* 0x0003000003197984 */ /* 0x000fe20000000800 */
[----:B------:R-:W-:-:S03]  /*0ec0*/  FADD R27, R22, R27 ;  /* 0x0000001b161b7221 */ /* 0x000fc60000000000 */
[----:B------:R-:W3:Y:S01]  /*0ed0*/  LDS.128 R4, [R2+0x30] ;  /* 0x0000300002047984 */ /* 0x000ee20000000c00 */
[----:B-----5:R-:W-:-:S03]  /*0ee0*/  FMUL R16, R16, R9 ;  /* 0x0000000910107220 */ /* 0x020fc60000400000 */
[----:B------:R-:W4:Y:S01]  /*0ef0*/  LDS R22, [R3+0x340] ;  /* 0x0003400003167984 */ /* 0x000f220000000800 */
[----:B------:R-:W-:-:S03]  /*0f00*/  FMUL R19, R19, R10 ;  /* 0x0000000a13137220 */ /* 0x000fc60000400000 */
[----:B------:R-:W5:Y:S04]  /*0f10*/  LDS R9, [R3+0x380] ;  /* 0x0003800003097984 */ /* 0x000f680000000800 */
[----:B------:R-:W5:Y:S01]  /*0f20*/  LDS R10, [R3+0x3c0] ;  /* 0x0003c000030a7984 */ /* 0x000f620000000800 */
[----:B------:R-:W-:Y:S01]  /*0f30*/  FADD R16, R27, R16 ;  /* 0x000000101b107221 */ /* 0x000fe20000000000 */
[----:B------:R-:W-:-:S03]  /*0f40*/  FMUL R11, R18, R11 ;  /* 0x0000000b120b7220 */ /* 0x000fc60000400000 */
[----:B------:R-:W-:Y:S01]  /*0f50*/  FADD R16, R16, R19 ;  /* 0x0000001310107221 */ /* 0x000fe20000000000 */
[----:B0-----:R-:W-:-:S03]  /*0f60*/  FMUL R12, R12, R21 ;  /* 0x000000150c0c7220 */ /* 0x001fc60000400000 */
[----:B------:R-:W-:Y:S01]  /*0f70*/  FADD R11, R16, R11 ;  /* 0x0000000b100b7221 */ /* 0x000fe20000000000 */
[----:B-1----:R-:W-:-:S03]  /*0f80*/  FMUL R20, R20, R13 ;  /* 0x0000000d14147220 */ /* 0x002fc60000400000 */
[----:B------:R-:W-:Y:S01]  /*0f90*/  FADD R11, R11, R12 ;  /* 0x0000000c0b0b7221 */ /* 0x000fe20000000000 */
[----:B------:R-:W-:-:S03]  /*0fa0*/  FMUL R14, R23, R14 ;  /* 0x0000000e170e7220 */ /* 0x000fc60000400000 */
[----:B------:R-:W-:Y:S01]  /*0fb0*/  FADD R11, R11, R20 ;  /* 0x000000140b0b7221 */ /* 0x000fe20000000000 */
[----:B--2---:R-:W-:-:S03]  /*0fc0*/  FMUL R8, R8, R15 ;  /* 0x0000000f08087220 */ /* 0x004fc60000400000 */
[----:B------:R-:W-:-:S04]  /*0fd0*/  FADD R11, R11, R14 ;  /* 0x0000000e0b0b7221 */ /* 0x000fc80000000000 */
[----:B------:R-:W-:Y:S01]  /*0fe0*/  FADD R8, R11, R8 ;  /* 0x000000080b087221 */ /* 0x000fe20000000000 */
[----:B---3--:R-:W-:Y:S01]  /*0ff0*/  FMUL R25, R4, R25 ;  /* 0x0000001904197220 */ /* 0x008fe20000400000 */
[----:B----4-:R-:W-:-:S03]  /*1000*/  FMUL R5, R22, R5 ;  /* 0x0000000516057220 */ /* 0x010fc60000400000 */
[----:B------:R-:W-:Y:S01]  /*1010*/  FADD R8, R8, R25 ;  /* 0x0000001908087221 */ /* 0x000fe20000000000 */
[----:B-----5:R-:W-:-:S03]  /*1020*/  FMUL R6, R9, R6 ;  /* 0x0000000609067220 */ /* 0x020fc60000400000 */
[----:B------:R-:W-:Y:S01]  /*1030*/  FADD R5, R8, R5 ;  /* 0x0000000508057221 */ /* 0x000fe20000000000 */
[----:B------:R-:W-:-:S03]  /*1040*/  FMUL R10, R10, R7 ;  /* 0x000000070a0a7220 */ /* 0x000fc60000400000 */
[----:B------:R-:W-:-:S04]  /*1050*/  FADD R5, R5, R6 ;  /* 0x0000000605057221 */ /* 0x000fc80000000000 */
[----:B------:R-:W-:Y:S01]  /*1060*/  FADD R24, R5, R10 ;  /* 0x0000000a05187221 */ /* 0x000fe20000000000 */
[----:B------:R-:W-:Y:S06]  /*1070*/  BAR.SYNC.DEFER_BLOCKING 0x0 ;  /* 0x0000000000007b1d */ /* 0x000fec0000010000 */
.L_x_5:
[----:B------:R-:W0:Y:S02]  /*1080*/  LDCU.64 UR4, c[0x0][0x3b0] ;  /* 0x00007600ff0477ac */ /* 0x000e240008000a00 */
[----:B0-----:R-:W-:-:S04]  /*1090*/  ISETP.GE.AND P0, PT, R0, UR5, PT ;  /* 0x0000000500007c0c */ /* 0x001fc8000bf06270 */
[----:B------:R-:W-:-:S13]  /*10a0*/  ISETP.GE.OR P0, PT, R17, UR4, P0 ;  /* 0x0000000411007c0c */ /* 0x000fda0008706670 */
[----:B------:R-:W-:Y:S05]  /*10b0*/  @P0 EXIT ;  /* 0x000000000000094d */ /* 0x000fea0003800000 */
[----:B------:R-:W0:Y:S01]  /*10c0*/  LDC.64 R2, c[0x0][0x390] ;  /* 0x0000e400ff027b82 */ /* 0x000e220000000a00 */
[----:B------:R-:W-:Y:S02]  /*10d0*/  IMAD R7, R17, UR5, R0 ;  /* 0x0000000511077c24 */ /* 0x000fe4000f8e0200 */
[----:B------:R-:W-:-:S05]  /*10e0*/  IMAD R17, R0, UR4, R17 ;  /* 0x0000000400117c24 */ /* 0x000fca000f8e0211 */
[----:B------:R-:W1:Y:S01]  /*10f0*/  LDC.64 R4, c[0x0][0x398] ;  /* 0x0000e600ff047b82 */ /* 0x000e620000000a00 */
[----:B0-----:R-:W-:-:S05]  /*1100*/  IMAD.WIDE R2, R7, 0x4, R2 ;  /* 0x0000000407027825 */ /* 0x001fca00078e0202 */
[----:B------:R-:W-:Y:S01]  /*1110*/  STG.E desc[UR8][R2.64], R24 ;  /* 0x0000001802007986 */ /* 0x000fe2000c101908 */
[----:B-1----:R-:W-:-:S05]  /*1120*/  IMAD.WIDE R4, R17, 0x4, R4 ;  /* 0x0000000411047825 */ /* 0x002fca00078e0204 */
[----:B------:R-:W-:Y:S01]  /*1130*/  STG.E desc[UR8][R4.64], R24 ;  /* 0x0000001804007986 */ /* 0x000fe2000c101908 */
[----:B------:R-:W-:Y:S05]  /*1140*/  EXIT ;  /* 0x000000000000794d */ /* 0x000fea0003800000 */
.L_x_8:
        /* <DEDUP_REMOVED lines=11> */
.L_x_52:


//--------------------- .text._Z9transposeIfEvPKT_PS0_ii --------------------------
	.section	.text._Z9transposeIfEvPKT_PS0_ii,"ax",@progbits
	.align	128
        .global         _Z9transposeIfEvPKT_PS0_ii
        .type           _Z9transposeIfEvPKT_PS0_ii,@function
        .size           _Z9transposeIfEvPKT_PS0_ii,(.L_x_53 - _Z9transposeIfEvPKT_PS0_ii)
        .other          _Z9transposeIfEvPKT_PS0_ii,@"STO_CUDA_ENTRY STV_DEFAULT"
_Z9transposeIfEvPKT_PS0_ii:
.text._Z9transposeIfEvPKT_PS0_ii:
[----:B------:R-:W-:Y:S01]  /*0000*/  LDC R1, c[0x0][0x37c] ;  /* 0x0000df00ff017b82 */ /* 0x000fe20000000800 */
[----:B------:R-:W0:Y:S07]  /*0010*/  S2R R7, SR_TID.Y ;  /* 0x0000000000077919 */ /* 0x000e2e0000002200 */
[----:B------:R-:W1:Y:S01]  /*0020*/  LDC R3, c[0x0][0x360] ;  /* 0x0000d800ff037b82 */ /* 0x000e620000000800 */
[----:B------:R-:W2:Y:S01]  /*0030*/  LDCU.64 UR6, c[0x0][0x390] ;  /* 0x00007200ff0677ac */ /* 0x000ea20008000a00 */
[----:B------:R-:W1:Y:S06]  /*0040*/  S2R R0, SR_TID.X ;  /* 0x0000000000007919 */ /* 0x000e6c0000002100 */
[----:B------:R-:W0:Y:S08]  /*0050*/  S2UR UR5, SR_CTAID.Y ;  /* 0x00000000000579c3 */ /* 0x000e300000002600 */
[----:B------:R-:W0:Y:S08]  /*0060*/  LDC R2, c[0x0][0x364] ;  /* 0x0000d900ff027b82 */ /* 0x000e300000000800 */
[----:B------:R-:W1:Y:S01]  /*0070*/  S2UR UR4, SR_CTAID.X ;  /* 0x00000000000479c3 */ /* 0x000e620000002500 */
[----:B0-----:R-:W-:-:S05]  /*0080*/  IMAD R7, R2, UR5, R7 ;  /* 0x0000000502077c24 */ /* 0x001fca000f8e0207 */
[----:B--2---:R-:W-:Y:S01]  /*0090*/  ISETP.GE.AND P0, PT, R7, UR7, PT ;  /* 0x0000000707007c0c */ /* 0x004fe2000bf06270 */
[----:B-1----:R-:W-:-:S05]  /*00a0*/  IMAD R0, R3, UR4, R0 ;  /* 0x0000000403007c24 */ /* 0x002fca000f8e0200 */
[----:B------:R-:W-:-:S13]  /*00b0*/  ISETP.GE.OR P0, PT, R0, UR6, P0 ;  /* 0x0000000600007c0c */ /* 0x000fda0008706670 */
[----:B------:R-:W-:Y:S05]  /*00c0*/  @P0 EXIT ;  /* 0x000000000000094d */ /* 0x000fea0003800000 */
[----:B------:R-:W0:Y:S01]  /*00d0*/  LDC.64 R2, c[0x0][0x380] ;  /* 0x0000e000ff027b82 */ /* 0x000e220000000a00 */
[----:B------:R-:W1:Y:S01]  /*00e0*/  LDCU.64 UR4, c[0x0][0x358] ;  /* 0x00006b00ff0477ac */ /* 0x000e620008000a00 */
[----:B------:R-:W-:-:S04]  /*00f0*/  IMAD R5, R0, UR7, R7 ;  /* 0x0000000700057c24 */ /* 0x000fc8000f8e0207 */
[----:B0-----:R-:W-:Y:S02]  /*0100*/  IMAD.WIDE R2, R5, 0x4, R2 ;  /* 0x0000000405027825 */ /* 0x001fe400078e0202 */
[----:B------:R-:W0:Y:S04]  /*0110*/  LDC.64 R4, c[0x0][0x388] ;  /* 0x0000e200ff047b82 */ /* 0x000e280000000a00 */
[----:B-1----:R-:W2:Y:S01]  /*0120*/  LDG.E R3, desc[UR4][R2.64] ;  /* 0x0000000402037981 */ /* 0x002ea2000c1e1900 */
[----:B------:R-:W-:-:S04]  /*0130*/  IMAD R7, R7, UR6, R0 ;  /* 0x0000000607077c24 */ /* 0x000fc8000f8e0200 */
[----:B0-----:R-:W-:-:S05]  /*0140*/  IMAD.WIDE R4, R7, 0x4, R4 ;  /* 0x0000000407047825 */ /* 0x001fca00078e0204 */
[----:B--2---:R-:W-:Y:S01]  /*0150*/  STG.E desc[UR4][R4.64], R3 ;  /* 0x0000000304007986 */ /* 0x004fe2000c101904 */
[----:B------:R-:W-:Y:S05]  /*0160*/  EXIT ;  /* 0x000000000000794d */ /* 0x000fea0003800000 */
.L_x_9:
        /* <DEDUP_REMOVED lines=9> */
.L_x_53:


//--------------------- .text._Z15mutualCheckFastPiPKii --------------------------
	.section	.text._Z15mutualCheckFastPiPKii,"ax",@progbits
	.align	128
        .global         _Z15mutualCheckFastPiPKii
        .type           _Z15mutualCheckFastPiPKii,@function
        .size           _Z15mutualCheckFastPiPKii,(.L_x_54 - _Z15mutualCheckFastPiPKii)
        .other          _Z15mutualCheckFastPiPKii,@"STO_CUDA_ENTRY STV_DEFAULT"
_Z15mutualCheckFastPiPKii:
.text._Z15mutualCheckFastPiPKii:
        /* <DEDUP_REMOVED lines=8> */
[----:B------:R-:W0:Y:S01]  /*0080*/  LDC.64 R2, c[0x0][0x380] ;  /* 0x0000e000ff027b82 */ /* 0x000e220000000a00 */
[----:B------:R-:W1:Y:S01]  /*0090*/  LDCU.64 UR4, c[0x0][0x358] ;  /* 0x00006b00ff0477ac */ /* 0x000e620008000a00 */
[----:B0-----:R-:W-:-:S05]  /*00a0*/  IMAD.WIDE R2, R7, 0x4, R2 ;  /* 0x0000000407027825 */ /* 0x001fca00078e0202 */
[----:B-1----:R-:W2:Y:S01]  /*00b0*/  LDG.E R9, desc[UR4][R2.64] ;  /* 0x0000000402097981 */ /* 0x002ea2000c1e1900 */
[----:B------:R-:W-:Y:S01]  /*00c0*/  BSSY.RECONVERGENT B0, `(.L_x_10) ;  /* 0x0000009000007945 */ /* 0x000fe20003800200 */
[----:B------:R-:W-:Y:S02]  /*00d0*/  MOV R11, 0xffffffff ;  /* 0xffffffff000b7802 */ /* 0x000fe40000000f00 */
[----:B--2---:R-:W-:-:S13]  /*00e0*/  ISETP.NE.AND P0, PT, R9, -0x1, PT ;  /* 0xffffffff0900780c */ /* 0x004fda0003f05270 */
[----:B------:R-:W-:Y:S05]  /*00f0*/  @!P0 BRA `(.L_x_11) ;  /* 0x0000000000148947 */ /* 0x000fea0003800000 */
[----:B------:R-:W0:Y:S02]  /*0100*/  LDC.64 R4, c[0x0][0x388] ;  /* 0x0000e200ff047b82 */ /* 0x000e240000000a00 */
[----:B0-----:R-:W-:-:S06]  /*0110*/  IMAD.WIDE R4, R9, 0x4, R4 ;  /* 0x0000000409047825 */ /* 0x001fcc00078e0204 */
[----:B------:R-:W2:Y:S02]  /*0120*/  LDG.E R4, desc[UR4][R4.64] ;  /* 0x0000000404047981 */ /* 0x000ea4000c1e1900 */
[----:B--2---:R-:W-:-:S04]  /*0130*/  ISETP.NE.AND P0, PT, R4, R7, PT ;  /* 0x000000070400720c */ /* 0x004fc80003f05270 */
[----:B------:R-:W-:-:S09]  /*0140*/  SEL R11, R9, 0xffffffff, !P0 ;  /* 0xffffffff090b7807 */ /* 0x000fd20004000000 */
.L_x_11:
[----:B------:R-:W-:Y:S05]  /*0150*/  BSYNC.RECONVERGENT B0 ;  /* 0x0000000000007941 */ /* 0x000fea0003800200 */
.L_x_10:
[----:B------:R-:W-:Y:S01]  /*0160*/  STG.E desc[UR4][R2.64], R11 ;  /* 0x0000000b02007986 */ /* 0x000fe2000c101904 */
[----:B------:R-:W-:Y:S05]  /*0170*/  EXIT ;  /* 0x000000000000794d */ /* 0x000fea0003800000 */
.L_x_12:
        /* <DEDUP_REMOVED lines=16> */
.L_x_54:


//--------------------- .text._Z11mutualCheckPiPKii --------------------------
	.section	.text._Z11mutualCheckPiPKii,"ax",@progbits
	.align	128
        .global         _Z11mutualCheckPiPKii
        .type           _Z11mutualCheckPiPKii,@function
        .size           _Z11mutualCheckPiPKii,(.L_x_55 - _Z11mutualCheckPiPKii)
        .other          _Z11mutualCheckPiPKii,@"STO_CUDA_ENTRY STV_DEFAULT"
_Z11mutualCheckPiPKii:
.text._Z11mutualCheckPiPKii:
        /* <DEDUP_REMOVED lines=18> */
[----:B------:R0:W5:Y:S02]  /*0120*/  LDG.E R4, desc[UR4][R4.64] ;  /* 0x0000000404047981 */ /* 0x000164000c1e1900 */
.L_x_14:
[----:B------:R-:W-:Y:S05]  /*0130*/  BSYNC.RECONVERGENT B0 ;  /* 0x0000000000007941 */ /* 0x000fea0003800200 */
.L_x_13:
[----:B-----5:R-:W-:-:S04]  /*0140*/  ISETP.NE.AND P0, PT, R4, R7, PT ;  /* 0x000000070400720c */ /* 0x020fc80003f05270 */
[----:B------:R-:W-:-:S05]  /*0150*/  SEL R9, R9, 0xffffffff, !P0 ;  /* 0xffffffff09097807 */ /* 0x000fca0004000000 */
[----:B------:R-:W-:Y:S01]  /*0160*/  STG.E desc[UR4][R2.64], R9 ;  /* 0x0000000902007986 */ /* 0x000fe2000c101904 */
[----:B------:R-:W-:Y:S05]  /*0170*/  EXIT ;  /* 0x000000000000794d */ /* 0x000fea0003800000 */
.L_x_15:
        /* <DEDUP_REMOVED lines=16> */
.L_x_55:


//--------------------- .text._Z15find_nnV2legacyPKfPiPfiif --------------------------
	.section	.text._Z15find_nnV2legacyPKfPiPfiif,"ax",@progbits
	.align	128
        .global         _Z15find_nnV2legacyPKfPiPfiif
        .type           _Z15find_nnV2legacyPKfPiPfiif,@function
        .size           _Z15find_nnV2legacyPKfPiPfiif,(.L_x_56 - _Z15find_nnV2legacyPKfPiPfiif)
        .other          _Z15find_nnV2legacyPKfPiPfiif,@"STO_CUDA_ENTRY STV_DEFAULT"
_Z15find_nnV2legacyPKfPiPfiif:
.text._Z15find_nnV2legacyPKfPiPfiif:
        /* <DEDUP_REMOVED lines=15> */
[----:B------:R-:W-:Y:S01]  /*00f0*/  UISETP.GE.U32.AND UP1, UPT, UR5, 0x4, UPT ;  /* 0x000000040500788c */ /* 0x000fe2000bf26070 */
[----:B------:R-:W-:Y:S01]  /*0100*/  HFMA2 R3, -RZ, RZ, -10824, -13904 ;  /* 0xf149f2caff037431 */ /* 0x000fe200000001ff */
[----:B------:R-:W-:Y:S02]  /*0110*/  ULOP3.LUT UR4, UR5, 0x3, URZ, 0xc0, !UPT ;  /* 0x0000000305047892 */ /* 0x000fe4000f8ec0ff */
[----:B------:R-:W-:Y:S02]  /*0120*/  IMAD R5, R2, UR5, RZ ;  /* 0x0000000502057c24 */ /* 0x000fe4000f8e02ff */
[----:B------:R-:W-:Y:S01]  /*0130*/  IMAD.MOV.U32 R0, RZ, RZ, -0x1 ;  /* 0xffffffffff007424 */ /* 0x000fe200078e00ff */
[----:B------:R-:W-:Y:S01]  /*0140*/  UISETP.NE.AND UP0, UPT, UR4, URZ, UPT ;  /* 0x000000ff0400728c */ /* 0x000fe2000bf05270 */
[----:B------:R-:W-:Y:S02]  /*0150*/  IMAD.MOV.U32 R8, RZ, RZ, RZ ;  /* 0x000000ffff087224 */ /* 0x000fe400078e00ff */
[----:B------:R-:W-:Y:S01]  /*0160*/  IMAD.MOV.U32 R4, RZ, RZ, -0xeb60d36 ;  /* 0xf149f2caff047424 */ /* 0x000fe200078e00ff */
[----:B------:R-:W-:Y:S07]  /*0170*/  BRA.U !UP1, `(.L_x_17) ;  /* 0x0000000109a47547 */ /* 0x000fee000b800000 */
[----:B------:R-:W0:Y:S01]  /*0180*/  LDCU.64 UR6, c[0x0][0x380] ;  /* 0x00007000ff0677ac */ /* 0x000e220008000a00 */
[----:B------:R-:W-:Y:S01]  /*0190*/  MOV R3, 0xf149f2ca ;  /* 0xf149f2ca00037802 */ /* 0x000fe20000000f00 */
[----:B------:R-:W-:Y:S01]  /*01a0*/  IMAD.MOV.U32 R0, RZ, RZ, -0x1 ;  /* 0xffffffffff007424 */ /* 0x000fe200078e00ff */
[----:B------:R-:W-:Y:S01]  /*01b0*/  MOV R11, R5 ;  /* 0x00000005000b7202 */ /* 0x000fe20000000f00 */
[----:B------:R-:W-:Y:S01]  /*01c0*/  ULOP3.LUT UR5, UR5, 0x7ffffffc, URZ, 0xc0, !UPT ;  /* 0x7ffffffc05057892 */ /* 0x000fe2000f8ec0ff */
[----:B------:R-:W-:-:S05]  /*01d0*/  IMAD.MOV.U32 R9, RZ, RZ, RZ ;  /* 0x000000ffff097224 */ /* 0x000fca00078e00ff */
[----:B------:R-:W-:Y:S01]  /*01e0*/  IMAD.U32 R8, RZ, RZ, UR5 ;  /* 0x00000005ff087e24 */ /* 0x000fe2000f8e00ff */
[----:B0-----:R-:W-:-:S04]  /*01f0*/  UIADD3 UR6, UP1, UPT, UR6, 0x8, URZ ;  /* 0x0000000806067890 */ /* 0x001fc8000ff3e0ff */
[----:B------:R-:W-:-:S12]  /*0200*/  UIADD3.X UR7, UPT, UPT, URZ, UR7, URZ, UP1, !UPT ;  /* 0x00000007ff077290 */ /* 0x000fd80008ffe4ff */
.L_x_18:
[----:B------:R-:W-:Y:S01]  /*0210*/  MOV R7, UR7 ;  /* 0x0000000700077c02 */ /* 0x000fe20008000f00 */
[----:B------:R-:W-:-:S04]  /*0220*/  IMAD.U32 R6, RZ, RZ, UR6 ;  /* 0x00000006ff067e24 */ /* 0x000fc8000f8e00ff */
[----:B------:R-:W-:-:S05]  /*0230*/  IMAD.WIDE R6, R11, 0x4, R6 ;  /* 0x000000040b067825 */ /* 0x000fca00078e0206 */
[----:B------:R-:W2:Y:S04]  /*0240*/  LDG.E R10, desc[UR8][R6.64+-0x8] ;  /* 0xfffff808060a7981 */ /* 0x000ea8000c1e1900 */
[----:B------:R-:W3:Y:S04]  /*0250*/  LDG.E R13, desc[UR8][R6.64+-0x4] ;  /* 0xfffffc08060d7981 */ /* 0x000ee8000c1e1900 */
[----:B------:R-:W4:Y:S04]  /*0260*/  LDG.E R15, desc[UR8][R6.64] ;  /* 0x00000008060f7981 */ /* 0x000f28000c1e1900 */
[----:B------:R-:W5:Y:S01]  /*0270*/  LDG.E R14, desc[UR8][R6.64+0x4] ;  /* 0x00000408060e7981 */ /* 0x000f62000c1e1900 */
[----:B------:R-:W-:Y:S01]  /*0280*/  IMAD.MOV.U32 R16, RZ, RZ, R4 ;  /* 0x000000ffff107224 */ /* 0x000fe200078e0004 */
[----:B------:R-:W-:-:S04]  /*0290*/  IADD3 R11, PT, PT, R11, 0x4, RZ ;  /* 0x000000040b0b7810 */ /* 0x000fc80007ffe0ff */
[CC--:B--2---:R-:W-:Y:S02]  /*02a0*/  FSETP.GT.AND P0, PT, R10.reuse, R16.reuse, PT ;  /* 0x000000100a00720b */ /* 0x0c4fe40003f04000 */
[C---:B------:R-:W-:Y:S02]  /*02b0*/  FSETP.GT.AND P3, PT, R10.reuse, R3, PT ;  /* 0x000000030a00720b */ /* 0x040fe40003f64000 */
[----:B------:R-:W-:Y:S02]  /*02c0*/  FSEL R4, R10, R16, P0 ;  /* 0x000000100a047208 */ /* 0x000fe40000000000 */
[----:B------:R-:W-:Y:S02]  /*02d0*/  SEL R0, R9, R0, P0 ;  /* 0x0000000009007207 */ /* 0x000fe40000000000 */
[----:B---3--:R-:W-:-:S04]  /*02e0*/  FSETP.GT.AND P2, PT, R13, R4, PT ;  /* 0x000000040d00720b */ /* 0x008fc80003f44000 */
[----:B------:R-:W-:Y:S02]  /*02f0*/  FSEL R12, R13, R4, P2 ;  /* 0x000000040d0c7208 */ /* 0x000fe40001000000 */
[----:B------:R-:W-:Y:S02]  /*0300*/  @!P0 FSEL R16, R10, R3, P3 ;  /* 0x000000030a108208 */ /* 0x000fe40001800000 */
[----:B----4-:R-:W-:Y:S02]  /*0310*/  FSETP.GT.AND P1, PT, R15, R12, PT ;  /* 0x0000000c0f00720b */ /* 0x010fe40003f24000 */
[----:B------:R-:W-:Y:S02]  /*0320*/  FSETP.GT.AND P4, PT, R13, R16, PT ;  /* 0x000000100d00720b */ /* 0x000fe40003f84000 */
[----:B------:R-:W-:Y:S01]  /*0330*/  FSEL R3, R15, R12, P1 ;  /* 0x0000000c0f037208 */ /* 0x000fe20000800000 */
[----:B------:R-:W-:Y:S01]  /*0340*/  @P2 VIADD R0, R9, 0x1 ;  /* 0x0000000109002836 */ /* 0x000fe20000000000 */
[----:B------:R-:W-:-:S02]  /*0350*/  @!P2 FSEL R4, R13, R16, P4 ;  /* 0x000000100d04a208 */ /* 0x000fc40002000000 */
[----:B-----5:R-:W-:Y:S02]  /*0360*/  FSETP.GT.AND P3, PT, R14, R3, PT ;  /* 0x000000030e00720b */ /* 0x020fe40003f64000 */
[----:B------:R-:W-:-:S03]  /*0370*/  FSETP.GT.AND P0, PT, R15, R4, PT ;  /* 0x000000040f00720b */ /* 0x000fc60003f04000 */
[----:B------:R-:W-:Y:S02]  /*0380*/  @P1 IADD3 R0, PT, PT, R9, 0x2, RZ ;  /* 0x0000000209001810 */ /* 0x000fe40007ffe0ff */
[----:B------:R-:W-:Y:S02]  /*0390*/  @!P1 FSEL R12, R15, R4, P0 ;  /* 0x000000040f0c9208 */ /* 0x000fe40000000000 */
[C---:B------:R-:W-:Y:S02]  /*03a0*/  FSEL R4, R14.reuse, R3, P3 ;  /* 0x000000030e047208 */ /* 0x040fe40001800000 */
[CC--:B------:R-:W-:Y:S02]  /*03b0*/  FSETP.GT.AND P0, PT, R14.reuse, R12.reuse, PT ;  /* 0x0000000c0e00720b */ /* 0x0c0fe40003f04000 */
[C---:B------:R-:W-:Y:S02]  /*03c0*/  @P3 VIADD R0, R9.reuse, 0x3 ;  /* 0x0000000309003836 */ /* 0x040fe40000000000 */
[----:B------:R-:W-:Y:S01]  /*03d0*/  VIADD R9, R9, 0x4 ;  /* 0x0000000409097836 */ /* 0x000fe20000000000 */
[----:B------:R-:W-:-:S04]  /*03e0*/  @!P3 FSEL R3, R14, R12, P0 ;  /* 0x0000000c0e03b208 */ /* 0x000fc80000000000 */
[----:B------:R-:W-:-:S13]  /*03f0*/  ISETP.NE.AND P1, PT, R9, R8, PT ;  /* 0x000000080900720c */ /* 0x000fda0003f25270 */
[----:B------:R-:W-:Y:S05]  /*0400*/  @P1 BRA `(.L_x_18) ;  /* 0xfffffffc00801947 */ /* 0x000fea000383ffff */
.L_x_17:
[----:B------:R-:W-:Y:S05]  /*0410*/  BRA.U !UP0, `(.L_x_16) ;  /* 0x00000001084c7547 */ /* 0x000fea000b800000 */
[----:B------:R-:W0:Y:S01]  /*0420*/  LDC.64 R6, c[0x0][0x380] ;  /* 0x0000e000ff067b82 */ /* 0x000e220000000a00 */
[----:B------:R-:W-:Y:S01]  /*0430*/  IMAD.IADD R9, R5, 0x1, R8 ;  /* 0x0000000105097824 */ /* 0x000fe200078e0208 */
[----:B------:R-:W-:Y:S01]  /*0440*/  UIADD3 UR4, UPT, UPT, -UR4, URZ, URZ ;  /* 0x000000ff04047290 */ /* 0x000fe2000fffe1ff */
[----:B------:R-:W-:-:S11]  /*0450*/  IMAD.MOV.U32 R10, RZ, RZ, R4 ;  /* 0x000000ffff0a7224 */ /* 0x000fd600078e0004 */
.L_x_19:
[----:B0-----:R-:W-:-:S06]  /*0460*/  IMAD.WIDE R4, R9, 0x4, R6 ;  /* 0x0000000409047825 */ /* 0x001fcc00078e0206 */
[----:B------:R-:W2:Y:S01]  /*0470*/  LDG.E R4, desc[UR8][R4.64] ;  /* 0x0000000804047981 */ /* 0x000ea2000c1e1900 */
[----:B------:R-:W-:Y:S01]  /*0480*/  MOV R11, R10 ;  /* 0x0000000a000b7202 */ /* 0x000fe20000000f00 */
[----:B------:R-:W-:Y:S01]  /*0490*/  UIADD3 UR4, UPT, UPT, UR4, 0x1, URZ ;  /* 0x0000000104047890 */ /* 0x000fe2000fffe0ff */
[----:B------:R-:W-:-:S03]  /*04a0*/  VIADD R9, R9, 0x1 ;  /* 0x0000000109097836 */ /* 0x000fc60000000000 */
[----:B------:R-:W-:Y:S01]  /*04b0*/  UISETP.NE.AND UP0, UPT, UR4, URZ, UPT ;  /* 0x000000ff0400728c */ /* 0x000fe2000bf05270 */
[C---:B--2---:R-:W-:Y:S02]  /*04c0*/  FSETP.GT.AND P0, PT, R4.reuse, R11, PT ;  /* 0x0000000b0400720b */ /* 0x044fe40003f04000 */
[C---:B------:R-:W-:Y:S02]  /*04d0*/  FSETP.GT.AND P1, PT, R4.reuse, R3, PT ;  /* 0x000000030400720b */ /* 0x040fe40003f24000 */
[----:B------:R-:W-:Y:S02]  /*04e0*/  FSEL R10, R4, R11, P0 ;  /* 0x0000000b040a7208 */ /* 0x000fe40000000000 */
[C---:B------:R-:W-:Y:S01]  /*04f0*/  SEL R0, R8.reuse, R0, P0 ;  /* 0x0000000008007207 */ /* 0x040fe20000000000 */
[----:B------:R-:W-:-:S06]  /*0500*/  VIADD R8, R8, 0x1 ;  /* 0x0000000108087836 */ /* 0x000fcc0000000000 */
[----:B------:R-:W-:-:S04]  /*0510*/  @!P0 FSEL R11, R4, R3, P1 ;  /* 0x00000003040b8208 */ /* 0x000fc80000800000 */
[----:B------:R-:W-:Y:S01]  /*0520*/  MOV R3, R11 ;  /* 0x0000000b00037202 */ /* 0x000fe20000000f00 */
[----:B------:R-:W-:Y:S06]  /*0530*/  BRA.U UP0, `(.L_x_19) ;  /* 0xfffffffd00c87547 */ /* 0x000fec000b83ffff */
[----:B------:R-:W-:-:S07]  /*0540*/  IMAD.MOV.U32 R4, RZ, RZ, R10 ;  /* 0x000000ffff047224 */ /* 0x000fce00078e000a */
.L_x_16:
[----:B------:R-:W0:Y:S01]  /*0550*/  LDCU UR4, c[0x0][0x3a0] ;  /* 0x00007400ff0477ac */ /* 0x000e220008000800 */
[----:B------:R-:W1:Y:S01]  /*0560*/  LDC.64 R6, c[0x0][0x388] ;  /* 0x0000e200ff067b82 */ /* 0x000e620000000a00 */
[----:B------:R-:W-:Y:S01]  /*0570*/  FADD R5, -R3, 1 ;  /* 0x3f80000003057421 */ /* 0x000fe20000000100 */
[C---:B------:R-:W-:Y:S01]  /*0580*/  FADD R3, -R4.reuse, 1 ;  /* 0x3f80000004037421 */ /* 0x040fe20000000100 */
[----:B------:R-:W-:Y:S02]  /*0590*/  FADD R4, R4, 1 ;  /* 0x3f80000004047421 */ /* 0x000fe40000000000 */
[----:B------:R-:W-:Y:S01]  /*05a0*/  FADD R5, R5, R5 ;  /* 0x0000000505057221 */ /* 0x000fe20000000000 */
[----:B------:R-:W-:Y:S02]  /*05b0*/  FADD R3, R3, R3 ;  /* 0x0000000303037221 */ /* 0x000fe40000000000 */
[----:B------:R-:W2:Y:S01]  /*05c0*/  LDC.64 R8, c[0x0][0x390] ;  /* 0x0000e400ff087b82 */ /* 0x000ea20000000a00 */
[----:B0-----:R-:W-:-:S05]  /*05d0*/  FMUL R10, R5, UR4 ;  /* 0x00000004050a7c20 */ /* 0x001fca0008400000 */
[----:B------:R-:W-:Y:S01]  /*05e0*/  FSETP.GTU.AND P0, PT, R3, R10, PT ;  /* 0x0000000a0300720b */ /* 0x000fe20003f0c000 */
[----:B------:R-:W-:Y:S01]  /*05f0*/  FMUL R10, R4, 0.5 ;  /* 0x3f000000040a7820 */ /* 0x000fe20000400000 */
[----:B-1----:R-:W-:Y:S02]  /*0600*/  IMAD.WIDE R4, R2, 0x4, R6 ;  /* 0x0000000402047825 */ /* 0x002fe400078e0206 */
[----:B------:R-:W-:-:S05]  /*0610*/  SEL R7, R0, 0xffffffff, !P0 ;  /* 0xffffffff00077807 */ /* 0x000fca0004000000 */
[----:B------:R-:W-:Y:S01]  /*0620*/  STG.E desc[UR8][R4.64], R7 ;  /* 0x0000000704007986 */ /* 0x000fe2000c101908 */
[----:B--2---:R-:W-:Y:S01]  /*0630*/  IMAD.WIDE R2, R2, 0x4, R8 ;  /* 0x0000000402027825 */ /* 0x004fe200078e0208 */
[----:B------:R-:W-:-:S05]  /*0640*/  FSEL R9, R10, RZ, !P0 ;  /* 0x000000ff0a097208 */ /* 0x000fca0004000000 */
[----:B------:R-:W-:Y:S01]  /*0650*/  STG.E desc[UR8][R2.64], R9 ;  /* 0x0000000902007986 */ /* 0x000fe2000c101908 */
[----:B------:R-:W-:Y:S05]  /*0660*/  EXIT ;  /* 0x000000000000794d */ /* 0x000fea0003800000 */
.L_x_20:
        /* <DEDUP_REMOVED lines=9> */
.L_x_56:


//--------------------- .text._Z13find_nnlegacyPKfPiPfiif --------------------------
	.section	.text._Z13find_nnlegacyPKfPiPfiif,"ax",@progbits
	.align	128
        .global         _Z13find_nnlegacyPKfPiPfiif
        .type           _Z13find_nnlegacyPKfPiPfiif,@function
        .size           _Z13find_nnlegacyPKfPiPfiif,(.L_x_57 - _Z13find_nnlegacyPKfPiPfiif)
        .other          _Z13find_nnlegacyPKfPiPfiif,@"STO_CUDA_ENTRY STV_DEFAULT"
_Z13find_nnlegacyPKfPiPfiif:
.text._Z13find_nnlegacyPKfPiPfiif:
        /* <DEDUP_REMOVED lines=9> */
[----:B------:R-:W-:Y:S02]  /*0090*/  HFMA2 R4, -RZ, RZ, -10824, -13904 ;  /* 0xf149f2caff047431 */ /* 0x000fe400000001ff */
[----:B------:R-:W-:Y:S02]  /*00a0*/  IMAD.MOV.U32 R0, RZ, RZ, -0x1 ;  /* 0xffffffffff007424 */ /* 0x000fe400078e00ff */
[----:B------:R-:W-:Y:S01]  /*00b0*/  IMAD.MOV.U32 R3, RZ, RZ, -0xeb60d36 ;  /* 0xf149f2caff037424 */ /* 0x000fe200078e00ff */
[----:B------:R-:W1:Y:S01]  /*00c0*/  LDCU.64 UR12, c[0x0][0x358] ;  /* 0x00006b00ff0c77ac */ /* 0x000e620008000a00 */
[----:B0-----:R-:W-:-:S09]  /*00d0*/  UISETP.GE.AND UP0, UPT, UR5, 0x1, UPT ;  /* 0x000000010500788c */ /* 0x001fd2000bf06270 */
[----:B-1----:R-:W-:Y:S05]  /*00e0*/  BRA.U !UP0, `(.L_x_21) ;  /* 0x00000005089c7547 */ /* 0x002fea000b800000 */
[----:B------:R-:W-:Y:S02]  /*00f0*/  UISETP.GE.U32.AND UP0, UPT, UR5, 0x4, UPT ;  /* 0x000000040500788c */ /* 0x000fe4000bf06070 */
[----:B------:R-:W-:Y:S01]  /*0100*/  IMAD R5, R2, UR5, RZ ;  /* 0x0000000502057c24 */ /* 0x000fe2000f8e02ff */
[----:B------:R-:W-:Y:S01]  /*0110*/  MOV R0, 0xffffffff ;  /* 0xffffffff00007802 */ /* 0x000fe20000000f00 */
[----:B------:R-:W-:Y:S01]  /*0120*/  IMAD.MOV.U32 R4, RZ, RZ, -0xeb60d36 ;  /* 0xf149f2caff047424 */ /* 0x000fe200078e00ff */
[----:B------:R-:W-:Y:S01]  /*0130*/  ULOP3.LUT UR8, UR5, 0x3, URZ, 0xc0, !UPT ;  /* 0x0000000305087892 */ /* 0x000fe2000f8ec0ff */
[----:B------:R-:W-:Y:S01]  /*0140*/  IMAD.MOV.U32 R3, RZ, RZ, -0xeb60d36 ;  /* 0xf149f2caff037424 */ /* 0x000fe200078e00ff */
[----:B------:R-:W-:Y:S02]  /*0150*/  UMOV UR4, URZ ;  /* 0x000000ff00047c82 */ /* 0x000fe40008000000 */
[----:B------:R-:W-:Y:S08]  /*0160*/  BRA.U !UP0, `(.L_x_22) ;  /* 0x0000000508107547 */ /* 0x000ff0000b800000 */
[----:B------:R-:W0:Y:S01]  /*0170*/  LDCU.64 UR6, c[0x0][0x380] ;  /* 0x00007000ff0677ac */ /* 0x000e220008000a00 */
[----:B------:R-:W-:Y:S01]  /*0180*/  MOV R4, 0xf149f2ca ;  /* 0xf149f2ca00047802 */ /* 0x000fe20000000f00 */
[----:B------:R-:W-:Y:S01]  /*0190*/  IMAD.MOV.U32 R0, RZ, RZ, -0x1 ;  /* 0xffffffffff007424 */ /* 0x000fe200078e00ff */
[----:B------:R-:W-:Y:S01]  /*01a0*/  MOV R9, R5 ;  /* 0x0000000500097202 */ /* 0x000fe20000000f00 */
[----:B------:R-:W-:-:S04]  /*01b0*/  ULOP3.LUT UR4, UR5, 0x7ffffffc, URZ, 0xc0, !UPT ;  /* 0x7ffffffc05047892 */ /* 0x000fc8000f8ec0ff */
[----:B------:R-:W-:Y:S02]  /*01c0*/  UIADD3 UR9, UPT, UPT, -UR4, URZ, URZ ;  /* 0x000000ff04097290 */ /* 0x000fe4000fffe1ff */
[----:B0-----:R-:W-:-:S04]  /*01d0*/  UIADD3 UR5, UP0, UPT, UR6, 0x8, URZ ;  /* 0x0000000806057890 */ /* 0x001fc8000ff1e0ff */
[----:B------:R-:W-:-:S03]  /*01e0*/  UIADD3.X UR6, UPT, UPT, URZ, UR7, URZ, UP0, !UPT ;  /* 0x00000007ff067290 */ /* 0x000fc600087fe4ff */
[----:B------:R-:W-:-:S09]  /*01f0*/  UMOV UR7, 0x1 ;  /* 0x0000000100077882 */ /* 0x000fd20000000000 */
.L_x_31:
[----:B------:R-:W-:Y:S01]  /*0200*/  MOV R7, UR6 ;  /* 0x0000000600077c02 */ /* 0x000fe20008000f00 */
[----:B------:R-:W-:-:S04]  /*0210*/  IMAD.U32 R6, RZ, RZ, UR5 ;  /* 0x00000005ff067e24 */ /* 0x000fc8000f8e00ff */
[----:B------:R-:W-:-:S05]  /*0220*/  IMAD.WIDE R6, R9, 0x4, R6 ;  /* 0x0000000409067825 */ /* 0x000fca00078e0206 */
[----:B------:R-:W2:Y:S04]  /*0230*/  LDG.E R11, desc[UR12][R6.64+-0x8] ;  /* 0xfffff80c060b7981 */ /* 0x000ea8000c1e1900 */
[----:B------:R0:W5:Y:S04]  /*0240*/  LDG.E R12, desc[UR12][R6.64+-0x4] ;  /* 0xfffffc0c060c7981 */ /* 0x000168000c1e1900 */
[----:B------:R0:W5:Y:S04]  /*0250*/  LDG.E R13, desc[UR12][R6.64] ;  /* 0x0000000c060d7981 */ /* 0x000168000c1e1900 */
[----:B------:R0:W5:Y:S01]  /*0260*/  LDG.E R15, desc[UR12][R6.64+0x4] ;  /* 0x0000040c060f7981 */ /* 0x000162000c1e1900 */
[----:B------:R-:W-:Y:S01]  /*0270*/  UIADD3 UR10, UPT, UPT, UR7, -0x1, URZ ;  /* 0xffffffff070a7890 */ /* 0x000fe2000fffe0ff */
[----:B------:R-:W-:Y:S01]  /*0280*/  BSSY.RECONVERGENT B0, `(.L_x_23) ;  /* 0x000000c000007945 */ /* 0x000fe20003800200 */
[----:B------:R-:W-:-:S04]  /*0290*/  UIADD3 UR9, UPT, UPT, UR9, 0x4, URZ ;  /* 0x0000000409097890 */ /* 0x000fc8000fffe0ff */
[----:B------:R-:W-:Y:S01]  /*02a0*/  UISETP.NE.AND UP0, UPT, UR9, URZ, UPT ;  /* 0x000000ff0900728c */ /* 0x000fe2000bf05270 */
[----:B------:R-:W-:Y:S01]  /*02b0*/  IMAD.U32 R8, RZ, RZ, UR10 ;  /* 0x0000000aff087e24 */ /* 0x000fe2000f8e00ff */
[----:B--2---:R-:W-:Y:S02]  /*02c0*/  FSETP.GT.AND P0, PT, R11, R3, PT ;  /* 0x000000030b00720b */ /* 0x004fe40003f04000 */
[----:B------:R-:W-:-:S11]  /*02d0*/  MOV R10, R11 ;  /* 0x0000000b000a7202 */ /* 0x000fd60000000f00 */
[----:B0-----:R-:W-:Y:S05]  /*02e0*/  @P0 BRA `(.L_x_24) ;  /* 0x0000000000140947 */ /* 0x001fea0003800000 */
[-C--:B------:R-:W-:Y:S01]  /*02f0*/  FSETP.GT.AND P0, PT, R11, R4.reuse, PT ;  /* 0x000000040b00720b */ /* 0x080fe20003f04000 */
[----:B------:R-:W-:Y:S01]  /*0300*/  IMAD.MOV.U32 R10, RZ, RZ, R3 ;  /* 0x000000ffff0a7224 */ /* 0x000fe200078e0003 */
[----:B------:R-:W-:Y:S01]  /*0310*/  MOV R3, R4 ;  /* 0x0000000400037202 */ /* 0x000fe20000000f00 */
[----:B------:R-:W-:-:S10]  /*0320*/  IMAD.MOV.U32 R8, RZ, RZ, R0 ;  /* 0x000000ffff087224 */ /* 0x000fd400078e0000 */
[----:B------:R-:W-:-:S07]  /*0330*/  @P0 MOV R3, R11 ;  /* 0x0000000b00030202 */ /* 0x000fce0000000f00 */
.L_x_24:
[----:B------:R-:W-:Y:S05]  /*0340*/  BSYNC.RECONVERGENT B0 ;  /* 0x0000000000007941 */ /* 0x000fea0003800200 */
.L_x_23:
[----:B-----5:R-:W-:Y:S01]  /*0350*/  FSETP.GT.AND P0, PT, R12, R10, PT ;  /* 0x0000000a0c00720b */ /* 0x020fe20003f04000 */
[----:B------:R-:W-:Y:S01]  /*0360*/  BSSY.RECONVERGENT B0, `(.L_x_25) ;  /* 0x0000009000007945 */ /* 0x000fe20003800200 */
[----:B------:R-:W-:Y:S01]  /*0370*/  IMAD.U32 R0, RZ, RZ, UR7 ;  /* 0x00000007ff007e24 */ /* 0x000fe2000f8e00ff */
[----:B------:R-:W-:-:S10]  /*0380*/  MOV R6, R12 ;  /* 0x0000000c00067202 */ /* 0x000fd40000000f00 */
[----:B------:R-:W-:Y:S05]  /*0390*/  @P0 BRA `(.L_x_26) ;  /* 0x0000000000140947 */ /* 0x000fea0003800000 */
[-C--:B------:R-:W-:Y:S01]  /*03a0*/  FSETP.GT.AND P0, PT, R12, R3.reuse, PT ;  /* 0x000000030c00720b */ /* 0x080fe20003f04000 */
[----:B------:R-:W-:Y:S01]  /*03b0*/  IMAD.MOV.U32 R6, RZ, RZ, R10 ;  /* 0x000000ffff067224 */ /* 0x000fe200078e000a */
[----:B------:R-:W-:Y:S01]  /*03c0*/  MOV R10, R3 ;  /* 0x00000003000a7202 */ /* 0x000fe20000000f00 */
[----:B------:R-:W-:-:S10]  /*03d0*/  IMAD.MOV.U32 R0, RZ, RZ, R8 ;  /* 0x000000ffff007224 */ /* 0x000fd400078e0008 */
[----:B------:R-:W-:-:S07]  /*03e0*/  @P0 MOV R10, R12 ;  /* 0x0000000c000a0202 */ /* 0x000fce0000000f00 */
.L_x_26:
[----:B------:R-:W-:Y:S05]  /*03f0*/  BSYNC.RECONVERGENT B0 ;  /* 0x0000000000007941 */ /* 0x000fea0003800200 */
.L_x_25:
[----:B------:R-:W-:Y:S01]  /*0400*/  FSETP.GT.AND P0, PT, R13, R6, PT ;  /* 0x000000060d00720b */ /* 0x000fe20003f04000 */
[----:B------:R-:W-:Y:S01]  /*0410*/  UIADD3 UR10, UPT, UPT, UR7, 0x1, URZ ;  /* 0x00000001070a7890 */ /* 0x000fe2000fffe0ff */
[----:B------:R-:W-:Y:S01]  /*0420*/  BSSY.RECONVERGENT B0, `(.L_x_27) ;  /* 0x0000009000007945 */ /* 0x000fe20003800200 */
[----:B------:R-:W-:-:S04]  /*0430*/  IMAD.MOV.U32 R4, RZ, RZ, R13 ;  /* 0x000000ffff047224 */ /* 0x000fc800078e000d */
[----:B------:R-:W-:-:S06]  /*0440*/  MOV R7, UR10 ;  /* 0x0000000a00077c02 */ /* 0x000fcc0008000f00 */
[----:B------:R-:W-:Y:S05]  /*0450*/  @P0 BRA `(.L_x_28) ;  /* 0x0000000000140947 */ /* 0x000fea0003800000 */
[-C--:B------:R-:W-:Y:S01]  /*0460*/  FSETP.GT.AND P0, PT, R13, R10.reuse, PT ;  /* 0x0000000a0d00720b */ /* 0x080fe20003f04000 */
[----:B------:R-:W-:Y:S01]  /*0470*/  IMAD.MOV.U32 R4, RZ, RZ, R6 ;  /* 0x000000ffff047224 */ /* 0x000fe200078e0006 */
[----:B------:R-:W-:Y:S01]  /*0480*/  MOV R6, R10 ;  /* 0x0000000a00067202 */ /* 0x000fe20000000f00 */
[----:B------:R-:W-:-:S10]  /*0490*/  IMAD.MOV.U32 R7, RZ, RZ, R0 ;  /* 0x000000ffff077224 */ /* 0x000fd400078e0000 */
[----:B------:R-:W-:-:S07]  /*04a0*/  @P0 MOV R6, R13 ;  /* 0x0000000d00060202 */ /* 0x000fce0000000f00 */
.L_x_28:
[----:B------:R-:W-:Y:S05]  /*04b0*/  BSYNC.RECONVERGENT B0 ;  /* 0x0000000000007941 */ /* 0x000fea0003800200 */
.L_x_27:
        /* <DEDUP_REMOVED lines=11> */
.L_x_30:
[----:B------:R-:W-:Y:S05]  /*0570*/  BSYNC.RECONVERGENT B0 ;  /* 0x0000000000007941 */ /* 0x000fea0003800200 */
.L_x_29:
[----:B------:R-:W-:Y:S01]  /*0580*/  VIADD R9, R9, 0x4 ;  /* 0x0000000409097836 */ /* 0x000fe20000000000 */
[----:B------:R-:W-:Y:S01]  /*0590*/  UIADD3 UR7, UPT, UPT, UR7, 0x4, URZ ;  /* 0x0000000407077890 */ /* 0x000fe2000fffe0ff */
[----:B------:R-:W-:Y:S11]  /*05a0*/  BRA.U UP0, `(.L_x_31) ;  /* 0xfffffffd00147547 */ /* 0x000ff6000b83ffff */
.L_x_22:
[----:B------:R-:W-:-:S09]  /*05b0*/  UISETP.NE.AND UP0, UPT, UR8, URZ, UPT ;  /* 0x000000ff0800728c */ /* 0x000fd2000bf05270 */
[----:B------:R-:W-:Y:S05]  /*05c0*/  BRA.U !UP0, `(.L_x_21) ;  /* 0x0000000108647547 */ /* 0x000fea000b800000 */
[----:B------:R-:W0:Y:S01]  /*05d0*/  LDC.64 R8, c[0x0][0x380] ;  /* 0x0000e000ff087b82 */ /* 0x000e220000000a00 */
[----:B------:R-:W-:Y:S01]  /*05e0*/  IADD3 R5, PT, PT, R5, UR4, RZ ;  /* 0x0000000405057c10 */ /* 0x000fe2000fffe0ff */
[----:B------:R-:W-:-:S12]  /*05f0*/  UIADD3 UR5, UPT, UPT, -UR8, URZ, URZ ;  /* 0x000000ff08057290 */ /* 0x000fd8000fffe1ff */
.L_x_34:
[----:B0-----:R-:W-:-:S06]  /*0600*/  IMAD.WIDE R6, R5, 0x4, R8 ;  /* 0x0000000405067825 */ /* 0x001fcc00078e0208 */
[----:B------:R-:W2:Y:S01]  /*0610*/  LDG.E R6, desc[UR12][R6.64] ;  /* 0x0000000c06067981 */ /* 0x000ea2000c1e1900 */
[----:B------:R-:W-:Y:S01]  /*0620*/  UIADD3 UR5, UPT, UPT, UR5, 0x1, URZ ;  /* 0x0000000105057890 */ /* 0x000fe2000fffe0ff */
[----:B------:R-:W-:Y:S01]  /*0630*/  IMAD.MOV.U32 R10, RZ, RZ, R0 ;  /* 0x000000ffff0a7224 */ /* 0x000fe200078e0000 */
[----:B------:R-:W-:Y:S01]  /*0640*/  MOV R0, UR4 ;  /* 0x0000000400007c02 */ /* 0x000fe20008000f00 */
[----:B------:R-:W-:Y:S01]  /*0650*/  IMAD.MOV.U32 R11, RZ, RZ, R3 ;  /* 0x000000ffff0b7224 */ /* 0x000fe200078e0003 */
[----:B------:R-:W-:Y:S01]  /*0660*/  UIADD3 UR4, UPT, UPT, UR4, 0x1, URZ ;  /* 0x0000000104047890 */ /* 0x000fe2000fffe0ff */
[----:B------:R-:W-:Y:S01]  /*0670*/  BSSY.RECONVERGENT B0, `(.L_x_32) ;  /* 0x000000c000007945 */ /* 0x000fe20003800200 */
[----:B------:R-:W-:Y:S01]  /*0680*/  UISETP.NE.AND UP0, UPT, UR5, URZ, UPT ;  /* 0x000000ff0500728c */ /* 0x000fe2000bf05270 */
[----:B------:R-:W-:Y:S01]  /*0690*/  MOV R13, R4 ;  /* 0x00000004000d7202 */ /* 0x000fe20000000f00 */
[----:B------:R-:W-:Y:S01]  /*06a0*/  IMAD.MOV.U32 R4, RZ, RZ, R11 ;  /* 0x000000ffff047224 */ /* 0x000fe200078e000b */
[----:B--2---:R-:W-:-:S02]  /*06b0*/  FSETP.GT.AND P0, PT, R6, R3, PT ;  /* 0x000000030600720b */ /* 0x004fc40003f04000 */
[----:B------:R-:W-:-:S11]  /*06c0*/  MOV R3, R6 ;  /* 0x0000000600037202 */ /* 0x000fd60000000f00 */
[----:B------:R-:W-:Y:S05]  /*06d0*/  @P0 BRA `(.L_x_33) ;  /* 0x0000000000140947 */ /* 0x000fea0003800000 */
[----:B------:R-:W-:Y:S01]  /*06e0*/  FSETP.GT.AND P0, PT, R6, R13, PT ;  /* 0x0000000d0600720b */ /* 0x000fe20003f04000 */
[----:B------:R-:W-:Y:S01]  /*06f0*/  IMAD.MOV.U32 R4, RZ, RZ, R13 ;  /* 0x000000ffff047224 */ /* 0x000fe200078e000d */
[----:B------:R-:W-:Y:S01]  /*0700*/  MOV R3, R11 ;  /* 0x0000000b00037202 */ /* 0x000fe20000000f00 */
[----:B------:R-:W-:-:S10]  /*0710*/  IMAD.MOV.U32 R0, RZ, RZ, R10 ;  /* 0x000000ffff007224 */ /* 0x000fd400078e000a */
[----:B------:R-:W-:-:S07]  /*0720*/  @P0 MOV R4, R6 ;  /* 0x0000000600040202 */ /* 0x000fce0000000f00 */
.L_x_33:
[----:B------:R-:W-:Y:S05]  /*0730*/  BSYNC.RECONVERGENT B0 ;  /* 0x0000000000007941 */ /* 0x000fea0003800200 */
.L_x_32:
[----:B------:R-:W-:Y:S01]  /*0740*/  IADD3 R5, PT, PT, R5, 0x1, RZ ;  /* 0x0000000105057810 */ /* 0x000fe20007ffe0ff */
[----:B------:R-:W-:Y:S06]  /*0750*/  BRA.U UP0, `(.L_x_34) ;  /* 0xfffffffd00a87547 */ /* 0x000fec000b83ffff */
.L_x_21:
[----:B------:R-:W0:Y:S01]  /*0760*/  LDCU UR6, c[0x0][0x3a0] ;  /* 0x00007400ff0677ac */ /* 0x000e220008000800 */
[----:B------:R-:W1:Y:S01]  /*0770*/  LDC.64 R6, c[0x0][0x388] ;  /* 0x0000e200ff067b82 */ /* 0x000e620000000a00 */
[----:B------:R-:W-:Y:S01]  /*0780*/  FADD R5, -R4, 1 ;  /* 0x3f80000004057421 */ /* 0x000fe20000000100 */
[C---:B------:R-:W-:Y:S01]  /*0790*/  FADD R4, -R3.reuse, 1 ;  /* 0x3f80000003047421 */ /* 0x040fe20000000100 */
[----:B------:R-:W-:Y:S02]  /*07a0*/  FADD R3, R3, 1 ;  /* 0x3f80000003037421 */ /* 0x000fe40000000000 */
[----:B------:R-:W-:Y:S01]  /*07b0*/  FADD R5, R5, R5 ;  /* 0x0000000505057221 */ /* 0x000fe20000000000 */
[----:B------:R-:W-:Y:S01]  /*07c0*/  FADD R4, R4, R4 ;  /* 0x0000000404047221 */ /* 0x000fe20000000000 */
[----:B------:R-:W-:Y:S01]  /*07d0*/  FMUL R10, R3, 0.5 ;  /* 0x3f000000030a7820 */ /* 0x000fe20000400000 */
[----:B------:R-:W2:Y:S01]  /*07e0*/  LDC.64 R8, c[0x0][0x390] ;  /* 0x0000e400ff087b82 */ /* 0x000ea20000000a00 */
[----:B0-----:R-:W-:-:S05]  /*07f0*/  FMUL R5, R5, UR6 ;  /* 0x0000000605057c20 */ /* 0x001fca0008400000 */
[----:B------:R-:W-:Y:S01]  /*0800*/  FSETP.GTU.AND P0, PT, R4, R5, PT ;  /* 0x000000050400720b */ /* 0x000fe20003f0c000 */
[----:B-1----:R-:W-:-:S03]  /*0810*/  IMAD.WIDE R4, R2, 0x4, R6 ;  /* 0x0000000402047825 */ /* 0x002fc600078e0206 */
[----:B------:R-:W-:-:S05]  /*0820*/  SEL R7, R0, 0xffffffff, !P0 ;  /* 0xffffffff00077807 */ /* 0x000fca0004000000 */
[----:B------:R-:W-:Y:S01]  /*0830*/  STG.E desc[UR12][R4.64], R7 ;  /* 0x0000000704007986 */ /* 0x000fe2000c10190c */
[----:B--2---:R-:W-:Y:S01]  /*0840*/  IMAD.WIDE R2, R2, 0x4, R8 ;  /* 0x0000000402027825 */ /* 0x004fe200078e0208 */
[----:B------:R-:W-:-:S05]  /*0850*/  FSEL R9, R10, RZ, !P0 ;  /* 0x000000ff0a097208 */ /* 0x000fca0004000000 */
[----:B------:R-:W-:Y:S01]  /*0860*/  STG.E desc[UR12][R2.64], R9 ;  /* 0x0000000902007986 */ /* 0x000fe2000c10190c */
[----:B------:R-:W-:Y:S05]  /*0870*/  EXIT ;  /* 0x000000000000794d */ /* 0x000fea0003800000 */
.L_x_35:
        /* <DEDUP_REMOVED lines=16> */
.L_x_57:


//--------------------- .text._Z30similarityMatrixAndTransposeV2PKfS0_iiiPfS1_ --------------------------
	.section	.text._Z30similarityMatrixAndTransposeV2PKfS0_iiiPfS1_,"ax",@progbits
	.align	128
        .global         _Z30similarityMatrixAndTransposeV2PKfS0_iiiPfS1_
        .type           _Z30similarityMatrixAndTransposeV2PKfS0_iiiPfS1_,@function
        .size           _Z30similarityMatrixAndTransposeV2PKfS0_iiiPfS1_,(.L_x_58 - _Z30similarityMatrixAndTransposeV2PKfS0_iiiPfS1_)
        .other          _Z30similarityMatrixAndTransposeV2PKfS0_iiiPfS1_,@"STO_CUDA_ENTRY STV_DEFAULT"
_Z30similarityMatrixAndTransposeV2PKfS0_iiiPfS1_:
.text._Z30similarityMatrixAndTransposeV2PKfS0_iiiPfS1_:
        /* <DEDUP_REMOVED lines=13> */
[----:B------:R-:W0:Y:S01]  /*00d0*/  LDCU UR7, c[0x0][0x398] ;  /* 0x00007300ff0777ac */ /* 0x000e220008000800 */
[----:B------:R-:W-:Y:S01]  /*00e0*/  HFMA2 R26, -RZ, RZ, 0, 0 ;  /* 0x00000000ff1a7431 */ /* 0x000fe200000001ff */
[----:B------:R-:W1:Y:S01]  /*00f0*/  LDCU.64 UR8, c[0x0][0x358] ;  /* 0x00006b00ff0877ac */ /* 0x000e620008000a00 */
[----:B0-----:R-:W-:-:S09]  /*0100*/  UISETP.GE.AND UP0, UPT, UR7, 0x1, UPT ;  /* 0x000000010700788c */ /* 0x001fd2000bf06270 */
[----:B-1----:R-:W-:Y:S05]  /*0110*/  BRA.U !UP0, `(.L_x_36) ;  /* 0x0000000508a07547 */ /* 0x002fea000b800000 */
[----:B------:R-:W-:Y:S02]  /*0120*/  UISETP.GE.U32.AND UP1, UPT, UR7, 0xd, UPT ;  /* 0x0000000d0700788c */ /* 0x000fe4000bf26070 */
[----:B------:R-:W-:Y:S01]  /*0130*/  IMAD R0, R21, UR7, RZ ;  /* 0x0000000715007c24 */ /* 0x000fe2000f8e02ff */
[----:B------:R-:W-:Y:S02]  /*0140*/  UIADD3 UR4, UPT, UPT, UR7, -0x1, URZ ;  /* 0xffffffff07047890 */ /* 0x000fe4000fffe0ff */
[----:B------:R-:W-:Y:S01]  /*0150*/  IMAD R2, R20, UR7, RZ ;  /* 0x0000000714027c24 */ /* 0x000fe2000f8e02ff */
[----:B------:R-:W-:Y:S01]  /*0160*/  MOV R26, RZ ;  /* 0x000000ff001a7202 */ /* 0x000fe20000000f00 */
[----:B------:R-:W-:Y:S01]  /*0170*/  ULEA.HI UR5, UR4, 0x1, URZ, 0x1e ;  /* 0x0000000104057891 */ /* 0x000fe2000f8ff0ff */
[----:B------:R-:W-:Y:S02]  /*0180*/  SHF.R.S32.HI R3, RZ, 0x1f, R0 ;  /* 0x0000001fff037819 */ /* 0x000fe40000011400 */
[----:B------:R-:W-:Y:S01]  /*0190*/  UMOV UR4, URZ ;  /* 0x000000ff00047c82 */ /* 0x000fe20008000000 */
[----:B------:R-:W-:-:S04]  /*01a0*/  ULOP3.LUT UR6, UR5, 0x3, URZ, 0xc0, !UPT ;  /* 0x0000000305067892 */ /* 0x000fc8000f8ec0ff */
[----:B------:R-:W-:Y:S01]  /*01b0*/  UISETP.NE.AND UP0, UPT, UR6, URZ, UPT ;  /* 0x000000ff0600728c */ /* 0x000fe2000bf05270 */
[----:B------:R-:W-:Y:S10]  /*01c0*/  BRA.U !UP1, `(.L_x_37) ;  /* 0x0000000109f47547 */ /* 0x000ff4000b800000 */
[----:B------:R-:W0:Y:S01]  /*01d0*/  LDC.64 R4, c[0x0][0x388] ;  /* 0x0000e200ff047b82 */ /* 0x000e220000000a00 */
[----:B------:R-:W1:Y:S01]  /*01e0*/  LDCU.64 UR12, c[0x0][0x380] ;  /* 0x00007000ff0c77ac */ /* 0x000e620008000a00 */
[----:B------:R-:W-:Y:S01]  /*01f0*/  MOV R26, RZ ;  /* 0x000000ff001a7202 */ /* 0x000fe20000000f00 */
[----:B------:R-:W-:Y:S01]  /*0200*/  ULOP3.LUT UR5, UR5, 0x7ffffffc, URZ, 0xc0, !UPT ;  /* 0x7ffffffc05057892 */ /* 0x000fe2000f8ec0ff */
[----:B------:R-:W-:-:S03]  /*0210*/  UMOV UR4, URZ ;  /* 0x000000ff00047c82 */ /* 0x000fc60008000000 */
[----:B------:R-:W-:Y:S01]  /*0220*/  UIADD3 UR5, UPT, UPT, -UR5, URZ, URZ ;  /* 0x000000ff05057290 */ /* 0x000fe2000fffe1ff */
[----:B-1----:R-:W-:-:S04]  /*0230*/  LEA R24, P0, R0, UR12, 0x2 ;  /* 0x0000000c00187c11 */ /* 0x002fc8000f8010ff */
[----:B------:R-:W-:Y:S01]  /*0240*/  IADD3 R24, P1, PT, R24, 0x20, RZ ;  /* 0x0000002018187810 */ /* 0x000fe20007f3e0ff */
[----:B0-----:R-:W-:Y:S01]  /*0250*/  IMAD.WIDE.U32 R4, R2, 0x4, R4 ;  /* 0x0000000402047825 */ /* 0x001fe200078e0004 */
[----:B------:R-:W-:Y:S02]  /*0260*/  LEA.HI.X R25, R0, UR13, R3, 0x2, P0 ;  /* 0x0000000d00197c11 */ /* 0x000fe400080f1403 */
[----:B------:R-:W-:Y:S02]  /*0270*/  IADD3 R22, P2, PT, R4, 0x20, RZ ;  /* 0x0000002004167810 */ /* 0x000fe40007f5e0ff */
[----:B------:R-:W-:Y:S02]  /*0280*/  IADD3.X R25, PT, PT, RZ, R25, RZ, P1, !PT ;  /* 0x00000019ff197210 */ /* 0x000fe40000ffe4ff */
[----:B------:R-:W-:-:S09]  /*0290*/  IADD3.X R23, PT, PT, RZ, R5, RZ, P2, !PT ;  /* 0x00000005ff177210 */ /* 0x000fd200017fe4ff */
.L_x_38:
[----:B------:R-:W2:Y:S04]  /*02a0*/  LDG.E.128 R8, desc[UR8][R24.64+-0x20] ;  /* 0xffffe00818087981 */ /* 0x000ea8000c1e1d00 */
[----:B------:R-:W2:Y:S04]  /*02b0*/  LDG.E.128 R16, desc[UR8][R22.64+-0x20] ;  /* 0xffffe00816107981 */ /* 0x000ea8000c1e1d00 */
[----:B------:R-:W3:Y:S04]  /*02c0*/  LDG.E.128 R4, desc[UR8][R24.64+-0x10] ;  /* 0xfffff00818047981 */ /* 0x000ee8000c1e1d00 */
[----:B------:R-:W3:Y:S01]  /*02d0*/  LDG.E.128 R12, desc[UR8][R22.64+-0x10] ;  /* 0xfffff008160c7981 */ /* 0x000ee2000c1e1d00 */
[----:B--2---:R-:W-:Y:S01]  /*02e0*/  FFMA R27, R8, R16, RZ ;  /* 0x00000010081b7223 */ /* 0x004fe200000000ff */
[----:B------:R-:W-:Y:S01]  /*02f0*/  FFMA R8, R9, R17, RZ ;  /* 0x0000001109087223 */ /* 0x000fe200000000ff */
[----:B------:R-:W-:Y:S01]  /*0300*/  FFMA R9, R10, R18, RZ ;  /* 0x000000120a097223 */ /* 0x000fe200000000ff */
[----:B------:R-:W-:Y:S01]  /*0310*/  FFMA R11, R11, R19, RZ ;  /* 0x000000130b0b7223 */ /* 0x000fe200000000ff */
[----:B------:R-:W-:Y:S01]  /*0320*/  FADD R27, R27, R26 ;  /* 0x0000001a1b1b7221 */ /* 0x000fe20000000000 */
[----:B------:R-:W2:Y:S03]  /*0330*/  LDG.E.128 R16, desc[UR8][R22.64] ;  /* 0x0000000816107981 */ /* 0x000ea6000c1e1d00 */
[----:B------:R-:W-:Y:S01]  /*0340*/  FADD R8, R27, R8 ;  /* 0x000000081b087221 */ /* 0x000fe20000000000 */
[----:B---3--:R-:W-:Y:S01]  /*0350*/  FFMA R27, R4, R12, RZ ;  /* 0x0000000c041b7223 */ /* 0x008fe200000000ff */
[----:B------:R-:W-:-:S02]  /*0360*/  FFMA R5, R5, R13, RZ ;  /* 0x0000000d05057223 */ /* 0x000fc400000000ff */
[----:B------:R-:W-:-:S04]  /*0370*/  FADD R8, R8, R9 ;  /* 0x0000000908087221 */ /* 0x000fc80000000000 */
[----:B------:R-:W-:Y:S02]  /*0380*/  FADD R4, R8, R11 ;  /* 0x0000000b08047221 */ /* 0x000fe40000000000 */
[----:B------:R-:W2:Y:S02]  /*0390*/  LDG.E.128 R8, desc[UR8][R24.64] ;  /* 0x0000000818087981 */ /* 0x000ea4000c1e1d00 */
[----:B------:R-:W-:Y:S01]  /*03a0*/  FADD R4, R4, R27 ;  /* 0x0000001b04047221 */ /* 0x000fe20000000000 */
[----:B------:R-:W-:-:S03]  /*03b0*/  FFMA R13, R6, R14, RZ ;  /* 0x0000000e060d7223 */ /* 0x000fc600000000ff */
[----:B------:R-:W-:Y:S01]  /*03c0*/  FADD R4, R4, R5 ;  /* 0x0000000504047221 */ /* 0x000fe20000000000 */
[----:B------:R-:W-:-:S03]  /*03d0*/  FFMA R7, R7, R15, RZ ;  /* 0x0000000f07077223 */ /* 0x000fc600000000ff */
[----:B------:R-:W-:Y:S02]  /*03e0*/  FADD R4, R4, R13 ;  /* 0x0000000d04047221 */ /* 0x000fe40000000000 */
[----:B------:R0:W3:Y:S02]  /*03f0*/  LDG.E.128 R12, desc[UR8][R22.64+0x10] ;  /* 0x00001008160c7981 */ /* 0x0000e4000c1e1d00 */
[----:B------:R-:W-:Y:S02]  /*0400*/  FADD R26, R4, R7 ;  /* 0x00000007041a7221 */ /* 0x000fe40000000000 */
[----:B------:R1:W3:Y:S01]  /*0410*/  LDG.E.128 R4, desc[UR8][R24.64+0x10] ;  /* 0x0000100818047981 */ /* 0x0002e2000c1e1d00 */
[----:B------:R-:W-:-:S04]  /*0420*/  UIADD3 UR5, UPT, UPT, UR5, 0x4, URZ ;  /* 0x0000000405057890 */ /* 0x000fc8000fffe0ff */
[----:B------:R-:W-:Y:S01]  /*0430*/  UISETP.NE.AND UP1, UPT, UR5, URZ, UPT ;  /* 0x000000ff0500728c */ /* 0x000fe2000bf25270 */
[----:B0-----:R-:W-:Y:S02]  /*0440*/  IADD3 R22, P1, PT, R22, 0x40, RZ ;  /* 0x0000004016167810 */ /* 0x001fe40007f3e0ff */
[----:B-1----:R-:W-:Y:S02]  /*0450*/  IADD3 R24, P0, PT, R24, 0x40, RZ ;  /* 0x0000004018187810 */ /* 0x002fe40007f1e0ff */
[----:B------:R-:W-:Y:S02]  /*0460*/  IADD3.X R23, PT, PT, RZ, R23, RZ, P1, !PT ;  /* 0x00000017ff177210 */ /* 0x000fe40000ffe4ff */
[----:B------:R-:W-:Y:S01]  /*0470*/  IADD3.X R25, PT, PT, RZ, R25, RZ, P0, !PT ;  /* 0x00000019ff197210 */ /* 0x000fe200007fe4ff */
[----:B------:R-:W-:Y:S01]  /*0480*/  UIADD3 UR4, UPT, UPT, UR4, 0x10, URZ ;  /* 0x0000001004047890 */ /* 0x000fe2000fffe0ff */
[----:B--2---:R-:W-:Y:S01]  /*0490*/  FFMA R27, R8, R16, RZ ;  /* 0x00000010081b7223 */ /* 0x004fe200000000ff */
[----:B------:R-:W-:-:S03]  /*04a0*/  FFMA R9, R9, R17, RZ ;  /* 0x0000001109097223 */ /* 0x000fc600000000ff */
[----:B------:R-:W-:Y:S01]  /*04b0*/  FADD R26, R26, R27 ;  /* 0x0000001b1a1a7221 */ /* 0x000fe20000000000 */
[----:B------:R-:W-:-:S03]  /*04c0*/  FFMA R10, R10, R18, RZ ;  /* 0x000000120a0a7223 */ /* 0x000fc600000000ff */
[----:B------:R-:W-:Y:S01]  /*04d0*/  FADD R9, R26, R9 ;  /* 0x000000091a097221 */ /* 0x000fe20000000000 */
[----:B------:R-:W-:-:S03]  /*04e0*/  FFMA R8, R11, R19, RZ ;  /* 0x000000130b087223 */ /* 0x000fc600000000ff */
[----:B------:R-:W-:Y:S01]  /*04f0*/  FADD R9, R9, R10 ;  /* 0x0000000a09097221 */ /* 0x000fe20000000000 */
[----:B---3--:R-:W-:-:S03]  /*0500*/  FFMA R11, R4, R12, RZ ;  /* 0x0000000c040b7223 */ /* 0x008fc600000000ff */
[----:B------:R-:W-:Y:S01]  /*0510*/  FADD R8, R9, R8 ;  /* 0x0000000809087221 */ /* 0x000fe20000000000 */
[----:B------:R-:W-:-:S03]  /*0520*/  FFMA R5, R5, R13, RZ ;  /* 0x0000000d05057223 */ /* 0x000fc600000000ff */
[----:B------:R-:W-:Y:S01]  /*0530*/  FADD R8, R8, R11 ;  /* 0x0000000b08087221 */ /* 0x000fe20000000000 */
[----:B------:R-:W-:-:S03]  /*0540*/  FFMA R6, R6, R14, RZ ;  /* 0x0000000e06067223 */ /* 0x000fc600000000ff */
[----:B------:R-:W-:Y:S01]  /*0550*/  FADD R5, R8, R5 ;  /* 0x0000000508057221 */ /* 0x000fe20000000000 */
[----:B------:R-:W-:-:S03]  /*0560*/  FFMA R26, R7, R15, RZ ;  /* 0x0000000f071a7223 */ /* 0x000fc600000000ff */
[----:B------:R-:W-:-:S04]  /*0570*/  FADD R5, R5, R6 ;  /* 0x0000000605057221 */ /* 0x000fc80000000000 */
[----:B------:R-:W-:Y:S01]  /*0580*/  FADD R26, R5, R26 ;  /* 0x0000001a051a7221 */ /* 0x000fe20000000000 */
[----:B------:R-:W-:Y:S06]  /*0590*/  BRA.U UP1, `(.L_x_38) ;  /* 0xfffffffd01407547 */ /* 0x000fec000b83ffff */
.L_x_37:
[----:B------:R-:W-:Y:S05]  /*05a0*/  BRA.U !UP0, `(.L_x_36) ;  /* 0x00000001087c7547 */ /* 0x000fea000b800000 */
[----:B------:R-:W0:Y:S01]  /*05b0*/  LDC.64 R4, c[0x0][0x388] ;  /* 0x0000e200ff047b82 */ /* 0x000e220000000a00 */
[----:B------:R-:W1:Y:S01]  /*05c0*/  LDCU.64 UR12, c[0x0][0x380] ;  /* 0x00007000ff0c77ac */ /* 0x000e620008000a00 */
[----:B------:R-:W-:Y:S02]  /*05d0*/  IADD3 R7, PT, PT, R2, UR4, RZ ;  /* 0x0000000402077c10 */ /* 0x000fe4000fffe0ff */
[----:B------:R-:W-:Y:S01]  /*05e0*/  IADD3 R2, P0, PT, R0, UR4, RZ ;  /* 0x0000000400027c10 */ /* 0x000fe2000ff1e0ff */
[----:B------:R-:W-:-:S03]  /*05f0*/  UIADD3 UR6, UPT, UPT, -UR6, URZ, URZ ;  /* 0x000000ff06067290 */ /* 0x000fc6000fffe1ff */
[----:B------:R-:W-:Y:S02]  /*0600*/  IADD3.X R3, PT, PT, RZ, R3, RZ, P0, !PT ;  /* 0x00000003ff037210 */ /* 0x000fe400007fe4ff */
[----:B-1----:R-:W-:-:S04]  /*0610*/  LEA R0, P0, R2, UR12, 0x2 ;  /* 0x0000000c02007c11 */ /* 0x002fc8000f8010ff */
[----:B------:R-:W-:Y:S01]  /*0620*/  LEA.HI.X R3, R2, UR13, R3, 0x2, P0 ;  /* 0x0000000d02037c11 */ /* 0x000fe200080f1403 */
[----:B0-----:R-:W-:-:S03]  /*0630*/  IMAD.WIDE.U32 R4, R7, 0x4, R4 ;  /* 0x0000000407047825 */ /* 0x001fc600078e0004 */
[----:B------:R-:W-:Y:S02]  /*0640*/  MOV R12, R4 ;  /* 0x00000004000c7202 */ /* 0x000fe40000000f00 */
[----:B------:R-:W-:-:S07]  /*0650*/  MOV R15, R5 ;  /* 0x00000005000f7202 */ /* 0x000fce0000000f00 */
.L_x_39:
[----:B------:R-:W-:Y:S02]  /*0660*/  MOV R8, R12 ;  /* 0x0000000c00087202 */ /* 0x000fe40000000f00 */
[----:B------:R-:W-:Y:S02]  /*0670*/  MOV R9, R15 ;  /* 0x0000000f00097202 */ /* 0x000fe40000000f00 */
[----:B------:R-:W-:-:S04]  /*0680*/  MOV R2, R0 ;  /* 0x0000000000027202 */ /* 0x000fc80000000f00 */
[----:B------:R-:W2:Y:S04]  /*0690*/  LDG.E.128 R8, desc[UR8][R8.64] ;  /* 0x0000000808087981 */ /* 0x000ea8000c1e1d00 */
[----:B------:R0:W2:Y:S01]  /*06a0*/  LDG.E.128 R4, desc[UR8][R2.64] ;  /* 0x0000000802047981 */ /* 0x0000a2000c1e1d00 */
[----:B------:R-:W-:-:S04]  /*06b0*/  UIADD3 UR6, UPT, UPT, UR6, 0x1, URZ ;  /* 0x0000000106067890 */ /* 0x000fc8000fffe0ff */
[----:B------:R-:W-:Y:S01]  /*06c0*/  UISETP.NE.AND UP0, UPT, UR6, URZ, UPT ;  /* 0x000000ff0600728c */ /* 0x000fe2000bf05270 */
[----:B------:R-:W-:Y:S02]  /*06d0*/  IADD3 R12, P0, PT, R12, 0x10, RZ ;  /* 0x000000100c0c7810 */ /* 0x000fe40007f1e0ff */
[----:B------:R-:W-:Y:S02]  /*06e0*/  IADD3 R0, P1, PT, R0, 0x10, RZ ;  /* 0x0000001000007810 */ /* 0x000fe40007f3e0ff */
[----:B------:R-:W-:Y:S02]  /*06f0*/  IADD3.X R15, PT, PT, RZ, R15, RZ, P0, !PT ;  /* 0x0000000fff0f7210 */ /* 0x000fe400007fe4ff */
[----:B0-----:R-:W-:Y:S01]  /*0700*/  IADD3.X R3, PT, PT, RZ, R3, RZ, P1, !PT ;  /* 0x00000003ff037210 */ /* 0x001fe20000ffe4ff */
[----:B--2---:R-:W-:Y:S01]  /*0710*/  FFMA R13, R4, R8, RZ ;  /* 0x00000008040d7223 */ /* 0x004fe200000000ff */
        /* <DEDUP_REMOVED lines=8> */
.L_x_36:
        /* <DEDUP_REMOVED lines=9> */
.L_x_40:
        /* <DEDUP_REMOVED lines=13> */
.L_x_58:


//--------------------- .text._Z26matrixMultiplySharedLegacyPKfS0_PfS1_iiiiii --------------------------
	.section	.text._Z26matrixMultiplySharedLegacyPKfS0_PfS1_iiiiii,"ax",@progbits
	.align	128
        .global         _Z26matrixMultiplySharedLegacyPKfS0_PfS1_iiiiii
        .type           _Z26matrixMultiplySharedLegacyPKfS0_PfS1_iiiiii,@function
        .size           _Z26matrixMultiplySharedLegacyPKfS0_PfS1_iiiiii,(.L_x_59 - _Z26matrixMultiplySharedLegacyPKfS0_PfS1_iiiiii)
        .other          _Z26matrixMultiplySharedLegacyPKfS0_PfS1_iiiiii,@"STO_CUDA_ENTRY STV_DEFAULT"
_Z26matrixMultiplySharedLegacyPKfS0_PfS1_iiiiii:
.text._Z26matrixMultiplySharedLegacyPKfS0_PfS1_iiiiii:
[----:B------:R-:W-:Y:S01]  /*0000*/  LDC R1, c[0x0][0x37c] ;  /* 0x0000df00ff017b82 */ /* 0x000fe20000000800 */
[----:B------:R-:W0:Y:S01]  /*0010*/  S2R R0, SR_CTAID.X ;  /* 0x0000000000007919 */ /* 0x000e220000002500 */
[----:B------:R-:W1:Y:S01]  /*0020*/  LDCU UR9, c[0x0][0x3a4] ;  /* 0x00007480ff0977ac */ /* 0x000e620008000800 */
[----:B------:R-:W-:Y:S01]  /*0030*/  HFMA2 R21, -RZ, RZ, 0, 0 ;  /* 0x00000000ff157431 */ /* 0x000fe200000001ff */
[----:B------:R-:W0:Y:S01]  /*0040*/  S2R R12, SR_TID.X ;  /* 0x00000000000c7919 */ /* 0x000e220000002100 */
[----:B------:R-:W2:Y:S01]  /*0050*/  LDCU UR4, c[0x0][0x364] ;  /* 0x00006c80ff0477ac */ /* 0x000ea20008000800 */
[----:B------:R-:W2:Y:S01]  /*0060*/  S2R R13, SR_CTAID.Y ;  /* 0x00000000000d7919 */ /* 0x000ea20000002600 */
[----:B------:R-:W0:Y:S01]  /*0070*/  LDCU UR5, c[0x0][0x360] ;  /* 0x00006c00ff0577ac */ /* 0x000e220008000800 */
[----:B------:R-:W2:Y:S01]  /*0080*/  S2R R15, SR_TID.Y ;  /* 0x00000000000f7919 */ /* 0x000ea20000002200 */
[----:B------:R-:W3:Y:S01]  /*0090*/  LDCU.64 UR16, c[0x0][0x3b0] ;  /* 0x00007600ff1077ac */ /* 0x000ee20008000a00 */
[----:B------:R-:W4:Y:S01]  /*00a0*/  LDCU.64 UR10, c[0x0][0x358] ;  /* 0x00006b00ff0a77ac */ /* 0x000f220008000a00 */
[----:B-1----:R-:W-:Y:S01]  /*00b0*/  UISETP.GE.AND UP0, UPT, UR9, -0xe, UPT ;  /* 0xfffffff20900788c */ /* 0x002fe2000bf06270 */
[----:B0-----:R-:W-:-:S05]  /*00c0*/  IMAD R0, R0, UR5, R12 ;  /* 0x0000000500007c24 */ /* 0x001fca000f8e020c */
[----:B---3--:R-:W-:Y:S01]  /*00d0*/  ISETP.GE.AND P0, PT, R0, UR17, PT ;  /* 0x0000001100007c0c */ /* 0x008fe2000bf06270 */
[----:B--2---:R-:W-:-:S05]  /*00e0*/  IMAD R13, R13, UR4, R15 ;  /* 0x000000040d0d7c24 */ /* 0x004fca000f8e020f */
[----:B------:R-:W-:Y:S01]  /*00f0*/  ISETP.GE.OR P0, PT, R13, UR16, P0 ;  /* 0x000000100d007c0c */ /* 0x000fe20008706670 */
[----:B----4-:R-:W-:-:S12]  /*0100*/  BRA.U !UP0, `(.L_x_41) ;  /* 0x00000005087c7547 */ /* 0x010fd8000b800000 */
[----:B------:R-:W0:Y:S01]  /*0110*/  S2UR UR7, SR_CgaCtaId ;  /* 0x00000000000779c3 */ /* 0x000e220000008800 */
[----:B------:R-:W1:Y:S01]  /*0120*/  LDCU UR12, c[0x0][0x3ac] ;  /* 0x00007580ff0c77ac */ /* 0x000e620008000800 */
[----:B------:R-:W-:Y:S01]  /*0130*/  MOV R21, RZ ;  /* 0x000000ff00157202 */ /* 0x000fe20000000f00 */
[----:B------:R-:W-:Y:S01]  /*0140*/  IMAD R14, R13, UR9, R12 ;  /* 0x000000090d0e7c24 */ /* 0x000fe2000f8e020c */
[----:B------:R-:W-:Y:S01]  /*0150*/  UMOV UR6, 0x400 ;  /* 0x0000040000067882 */ /* 0x000fe20000000000 */
[----:B------:R-:W-:-:S03]  /*0160*/  UIADD3 UR4, UPT, UPT, UR9, -0x1, URZ ;  /* 0xffffffff09047890 */ /* 0x000fc6000fffe0ff */
[----:B------:R-:W2:Y:S01]  /*0170*/  LDC.64 R2, c[0x0][0x3a8] ;  /* 0x0000ea00ff027b82 */ /* 0x000ea20000000a00 */
[----:B------:R-:W3:Y:S01]  /*0180*/  LDCU.64 UR14, c[0x0][0x3a0] ;  /* 0x00007400ff0e77ac */ /* 0x000ee20008000a00 */
[----:B------:R-:W-:-:S04]  /*0190*/  USHF.R.S32.HI UR5, URZ, 0x1f, UR4 ;  /* 0x0000001fff057899 */ /* 0x000fc80008011404 */
[----:B------:R-:W-:Y:S01]  /*01a0*/  ULEA.HI UR5, UR5, UR4, URZ, 0x4 ;  /* 0x0000000405057291 */ /* 0x000fe2000f8f20ff */
[----:B-1----:R-:W-:-:S03]  /*01b0*/  IMAD R20, R15, UR12, R0 ;  /* 0x0000000c0f147c24 */ /* 0x002fc6000f8e0200 */
[----:B------:R-:W-:Y:S02]  /*01c0*/  USHF.R.S32.HI UR5, URZ, 0x4, UR5 ;  /* 0x00000004ff057899 */ /* 0x000fe40008011405 */
[----:B0-----:R-:W-:Y:S02]  /*01d0*/  ULEA UR8, UR7, UR6, 0x18 ;  /* 0x0000000607087291 */ /* 0x001fe4000f8ec0ff */
[----:B------:R-:W-:Y:S02]  /*01e0*/  UIADD3 UR6, UPT, UPT, UR6, 0x400, URZ ;  /* 0x0000040006067890 */ /* 0x000fe4000fffe0ff */
[----:B------:R-:W-:Y:S02]  /*01f0*/  UIADD3 UR5, UPT, UPT, -UR5, URZ, URZ ;  /* 0x000000ff05057290 */ /* 0x000fe4000fffe1ff */
[----:B------:R-:W-:Y:S01]  /*0200*/  ULEA UR6, UR7, UR6, 0x18 ;  /* 0x0000000607067291 */ /* 0x000fe2000f8ec0ff */
[----:B------:R-:W-:-:S04]  /*0210*/  LEA R17, R15, UR8, 0x6 ;  /* 0x000000080f117c11 */ /* 0x000fc8000f8e30ff */
[C---:B------:R-:W-:Y:S02]  /*0220*/  LEA R19, R12.reuse, R17, 0x2 ;  /* 0x000000110c137211 */ /* 0x040fe400078e10ff */
[----:B------:R-:W-:-:S04]  /*0230*/  LEA R16, R12, UR6, 0x2 ;  /* 0x000000060c107c11 */ /* 0x000fc8000f8e10ff */
[----:B---3--:R-:W-:-:S07]  /*0240*/  LEA R18, R15, R16, 0x6 ;  /* 0x000000100f127211 */ /* 0x008fce00078e30ff */
.L_x_42:
[----:B------:R-:W-:Y:S01]  /*0250*/  ISETP.GE.U32.AND P2, PT, R12, UR15, PT ;  /* 0x0000000f0c007c0c */ /* 0x000fe2000bf46070 */
[----:B------:R-:W-:Y:S01]  /*0260*/  HFMA2 R29, -RZ, RZ, 0, 0 ;  /* 0x00000000ff1d7431 */ /* 0x000fe200000001ff */
[----:B--2---:R-:W-:Y:S02]  /*0270*/  ISETP.GE.U32.AND P1, PT, R15, R2, PT ;  /* 0x000000020f00720c */ /* 0x004fe40003f26070 */
[----:B------:R-:W-:Y:S02]  /*0280*/  ISETP.GE.OR P2, PT, R13, UR14, P2 ;  /* 0x0000000e0d007c0c */ /* 0x000fe40009746670 */
[----:B------:R-:W-:Y:S02]  /*0290*/  ISETP.GE.OR P1, PT, R0, R3, P1 ;  /* 0x000000030000720c */ /* 0x000fe40000f26670 */
[----:B------:R-:W-:-:S09]  /*02a0*/  MOV R22, RZ ;  /* 0x000000ff00167202 */ /* 0x000fd20000000f00 */
[----:B------:R-:W0:Y:S08]  /*02b0*/  @!P2 LDC.64 R6, c[0x0][0x380] ;  /* 0x0000e000ff06ab82 */ /* 0x000e300000000a00 */
[----:B------:R-:W1:Y:S01]  /*02c0*/  @!P1 LDC.64 R4, c[0x0][0x388] ;  /* 0x0000e200ff049b82 */ /* 0x000e620000000a00 */
[----:B0-----:R-:W-:-:S05]  /*02d0*/  @!P2 IMAD.WIDE.U32 R6, R14, 0x4, R6 ;  /* 0x000000040e06a825 */ /* 0x001fca00078e0006 */
[----:B------:R-:W2:Y:S01]  /*02e0*/  @!P2 LDG.E R22, desc[UR10][R6.64] ;  /* 0x0000000a0616a981 */ /* 0x000ea2000c1e1900 */
[----:B-1----:R-:W-:-:S05]  /*02f0*/  @!P1 IMAD.WIDE.U32 R24, R20, 0x4, R4 ;  /* 0x0000000414189825 */ /* 0x002fca00078e0004 */
[----:B------:R-:W3:Y:S01]  /*0300*/  @!P1 LDG.E R29, desc[UR10][R24.64] ;  /* 0x0000000a181d9981 */ /* 0x000ee2000c1e1900 */
[----:B------:R-:W-:-:S04]  /*0310*/  UIADD3 UR5, UPT, UPT, UR5, 0x1, URZ ;  /* 0x0000000105057890 */ /* 0x000fc8000fffe0ff */
[----:B------:R-:W-:Y:S01]  /*0320*/  UISETP.NE.AND UP0, UPT, UR5, 0x1, UPT ;  /* 0x000000010500788c */ /* 0x000fe2000bf05270 */
[----:B------:R-:W-:Y:S02]  /*0330*/  IADD3 R15, PT, PT, R15, 0x10, RZ ;  /* 0x000000100f0f7810 */ /* 0x000fe40007ffe0ff */
[----:B------:R-:W-:Y:S02]  /*0340*/  IADD3 R12, PT, PT, R12, 0x10, RZ ;  /* 0x000000100c0c7810 */ /* 0x000fe40007ffe0ff */
[----:B------:R-:W-:Y:S02]  /*0350*/  IADD3 R14, PT, PT, R14, 0x10, RZ ;  /* 0x000000100e0e7810 */ /* 0x000fe40007ffe0ff */
[----:B------:R-:W-:Y:S01]  /*0360*/  LEA R20, R3, R20, 0x4 ;  /* 0x0000001403147211 */ /* 0x000fe200078e20ff */
        /* <DEDUP_REMOVED lines=11> */
[----:B------:R-:W-:Y:S01]  /*0420*/  LDS R25, [R16+0x200] ;  /* 0x0002000010197984 */ /* 0x000fe20000000800 */
[----:B0-----:R-:W-:-:S04]  /*0430*/  FMUL R8, R8, R28 ;  /* 0x0000001c08087220 */ /* 0x001fc80000400000 */
[----:B------:R-:W-:Y:S01]  /*0440*/  FADD R8, R8, R21 ;  /* 0x0000001508087221 */ /* 0x000fe20000000000 */
[----:B-1----:R-:W-:Y:S01]  /*0450*/  FMUL R9, R24, R9 ;  /* 0x0000000918097220 */ /* 0x002fe20000400000 */
[----:B------:R-:W0:Y:S01]  /*0460*/  LDS R21, [R16+0x180] ;  /* 0x0001800010157984 */ /* 0x000e220000000800 */
[----:B--2---:R-:W-:Y:S02]  /*0470*/  FMUL R27, R27, R10 ;  /* 0x0000000a1b1b7220 */ /* 0x004fe40000400000 */
[----:B------:R-:W-:Y:S01]  /*0480*/  FADD R8, R8, R9 ;  /* 0x0000000908087221 */ /* 0x000fe20000000000 */
[----:B------:R-:W-:Y:S01]  /*0490*/  LDS R24, [R16+0x240] ;  /* 0x0002400010187984 */ /* 0x000fe20000000800 */
[----:B---3--:R-:W-:-:S03]  /*04a0*/  FMUL R11, R26, R11 ;  /* 0x0000000b1a0b7220 */ /* 0x008fc60000400000 */
[----:B------:R-:W1:Y:S01]  /*04b0*/  LDS R26, [R16+0x1c0] ;  /* 0x0001c000101a7984 */ /* 0x000e620000000800 */
[----:B------:R-:W-:-:S04]  /*04c0*/  FADD R8, R8, R27 ;  /* 0x0000001b08087221 */ /* 0x000fc80000000000 */
[----:B------:R-:W-:Y:S02]  /*04d0*/  FADD R27, R8, R11 ;  /* 0x0000000b081b7221 */ /* 0x000fe40000000000 */
[----:B------:R-:W2:Y:S01]  /*04e0*/  LDS.128 R8, [R17+0x20] ;  /* 0x0000200011087984 */ /* 0x000ea20000000c00 */
[----:B----4-:R-:W-:Y:S01]  /*04f0*/  FMUL R4, R4, R23 ;  /* 0x0000001704047220 */ /* 0x010fe20000400000 */
[----:B-----5:R-:W-:Y:S02]  /*0500*/  FMUL R5, R22, R5 ;  /* 0x0000000516057220 */ /* 0x020fe40000400000 */
[----:B------:R-:W-:Y:S01]  /*0510*/  LDS R23, [R16+0x300] ;  /* 0x0003000010177984 */ /* 0x000fe20000000800 */
[----:B------:R-:W-:-:S03]  /*0520*/  FADD R4, R27, R4 ;  /* 0x000000041b047221 */ /* 0x000fc60000000000 */
[----:B------:R-:W3:Y:S01]  /*0530*/  LDS R22, [R16+0x2c0] ;  /* 0x0002c00010167984 */ /* 0x000ee20000000800 */
[----:B------:R-:W-:Y:S01]  /*0540*/  FADD R4, R4, R5 ;  /* 0x0000000504047221 */ /* 0x000fe20000000000 */
[----:B0-----:R-:W-:Y:S02]  /*0550*/  FMUL R5, R21, R6 ;  /* 0x0000000615057220 */ /* 0x001fe40000400000 */
[----:B------:R-:W0:Y:S02]  /*0560*/  LDS R21, [R16+0x280] ;  /* 0x0002800010157984 */ /* 0x000e240000000800 */
[----:B------:R-:W-:Y:S01]  /*0570*/  FADD R4, R4, R5 ;  /* 0x0000000504047221 */ /* 0x000fe20000000000 */
[----:B-1----:R-:W-:-:S04]  /*0580*/  FMUL R7, R26, R7 ;  /* 0x000000071a077220 */ /* 0x002fc80000400000 */
[----:B------:R-:W-:Y:S02]  /*0590*/  FADD R26, R4, R7 ;  /* 0x00000007041a7221 */ /* 0x000fe40000000000 */
[----:B------:R-:W1:Y:S01]  /*05a0*/  LDS.128 R4, [R17+0x30] ;  /* 0x0000300011047984 */ /* 0x000e620000000c00 */
[----:B--2---:R-:W-:-:S03]  /*05b0*/  FMUL R25, R8, R25 ;  /* 0x0000001908197220 */ /* 0x004fc60000400000 */
[----:B------:R-:W2:Y:S01]  /*05c0*/  LDS R8, [R16+0x340] ;  /* 0x0003400010087984 */ /* 0x000ea20000000800 */
[----:B------:R-:W-:-:S03]  /*05d0*/  FADD R26, R26, R25 ;  /* 0x000000191a1a7221 */ /* 0x000fc60000000000 */
[----:B------:R-:W4:Y:S01]  /*05e0*/  LDS R25, [R16+0x380] ;  /* 0x0003800010197984 */ /* 0x000f220000000800 */
[----:B------:R-:W-:-:S03]  /*05f0*/  FMUL R9, R24, R9 ;  /* 0x0000000918097220 */ /* 0x000fc60000400000 */
[----:B------:R-:W5:Y:S01]  /*0600*/  LDS R24, [R16+0x3c0] ;  /* 0x0003c00010187984 */ /* 0x000f620000000800 */
[----:B------:R-:W-:Y:S01]  /*0610*/  FADD R9, R26, R9 ;  /* 0x000000091a097221 */ /* 0x000fe20000000000 */
[----:B---3--:R-:W-:Y:S01]  /*0620*/  FMUL R22, R22, R11 ;  /* 0x0000000b16167220 */ /* 0x008fe20000400000 */
[----:B0-----:R-:W-:-:S04]  /*0630*/  FMUL R10, R21, R10 ;  /* 0x0000000a150a7220 */ /* 0x001fc80000400000 */
[----:B------:R-:W-:-:S04]  /*0640*/  FADD R9, R9, R10 ;  /* 0x0000000a09097221 */ /* 0x000fc80000000000 */
[----:B------:R-:W-:Y:S01]  /*0650*/  FADD R9, R9, R22 ;  /* 0x0000001609097221 */ /* 0x000fe20000000000 */
[----:B-1----:R-:W-:Y:S01]  /*0660*/  FMUL R4, R4, R23 ;  /* 0x0000001704047220 */ /* 0x002fe20000400000 */
[----:B--2---:R-:W-:-:S03]  /*0670*/  FMUL R5, R8, R5 ;  /* 0x0000000508057220 */ /* 0x004fc60000400000 */
[----:B------:R-:W-:Y:S01]  /*0680*/  FADD R4, R9, R4 ;  /* 0x0000000409047221 */ /* 0x000fe20000000000 */
[----:B----4-:R-:W-:-:S03]  /*0690*/  FMUL R25, R25, R6 ;  /* 0x0000000619197220 */ /* 0x010fc60000400000 */
[----:B------:R-:W-:Y:S01]  /*06a0*/  FADD R4, R4, R5 ;  /* 0x0000000504047221 */ /* 0x000fe20000000000 */
[----:B-----5:R-:W-:-:S03]  /*06b0*/  FMUL R7, R24, R7 ;  /* 0x0000000718077220 */ /* 0x020fc60000400000 */
[----:B------:R-:W-:-:S04]  /*06c0*/  FADD R4, R4, R25 ;  /* 0x0000001904047221 */ /* 0x000fc80000000000 */
[----:B------:R-:W-:Y:S01]  /*06d0*/  FADD R21, R4, R7 ;  /* 0x0000000704157221 */ /* 0x000fe20000000000 */
[----:B------:R-:W-:Y:S06]  /*06e0*/  BAR.SYNC.DEFER_BLOCKING 0x0 ;  /* 0x0000000000007b1d */ /* 0x000fec0000010000 */
[----:B------:R-:W-:Y:S05]  /*06f0*/  BRA.U UP0, `(.L_x_42) ;  /* 0xfffffff900d47547 */ /* 0x000fea000b83ffff */
.L_x_41:
        /* <DEDUP_REMOVED lines=10> */
.L_x_43:
        /* <DEDUP_REMOVED lines=14> */
.L_x_59:


//--------------------- .text._Z28similarityMatrixAndTransposePKfS0_iiiPfS1_ --------------------------
	.section	.text._Z28similarityMatrixAndTransposePKfS0_iiiPfS1_,"ax",@progbits
	.align	128
        .global         _Z28similarityMatrixAndTransposePKfS0_iiiPfS1_
        .type           _Z28similarityMatrixAndTransposePKfS0_iiiPfS1_,@function
        .size           _Z28similarityMatrixAndTransposePKfS0_iiiPfS1_,(.L_x_60 - _Z28similarityMatrixAndTransposePKfS0_iiiPfS1_)
        .other          _Z28similarityMatrixAndTransposePKfS0_iiiPfS1_,@"STO_CUDA_ENTRY STV_DEFAULT"
_Z28similarityMatrixAndTransposePKfS0_iiiPfS1_:
.text._Z28similarityMatrixAndTransposePKfS0_iiiPfS1_:
        /* <DEDUP_REMOVED lines=20> */
[----:B------:R-:W-:Y:S02]  /*0140*/  ULOP3.LUT UR10, UR7, 0xf, URZ, 0xc0, !UPT ;  /* 0x0000000f070a7892 */ /* 0x000fe4000f8ec0ff */
[----:B------:R-:W-:Y:S01]  /*0150*/  IMAD R9, R0, UR7, RZ ;  /* 0x0000000700097c24 */ /* 0x000fe2000f8e02ff */
[----:B------:R-:W-:Y:S01]  /*0160*/  MOV R14, RZ ;  /* 0x000000ff000e7202 */ /* 0x000fe20000000f00 */
[----:B------:R-:W-:Y:S01]  /*0170*/  UMOV UR4, URZ ;  /* 0x000000ff00047c82 */ /* 0x000fe20008000000 */
[----:B------:R-:W-:Y:S01]  /*0180*/  UISETP.NE.AND UP0, UPT, UR10, URZ, UPT ;  /* 0x000000ff0a00728c */ /* 0x000fe2000bf05270 */
[----:B------:R-:W-:Y:S10]  /*0190*/  BRA.U !UP1, `(.L_x_45) ;  /* 0x0000000509107547 */ /* 0x000ff4000b800000 */
[----:B------:R-:W0:Y:S01]  /*01a0*/  LDC.64 R2, c[0x0][0x388] ;  /* 0x0000e200ff027b82 */ /* 0x000e220000000a00 */
[----:B------:R-:W1:Y:S01]  /*01b0*/  LDCU.64 UR8, c[0x0][0x380] ;  /* 0x00007000ff0877ac */ /* 0x000e620008000a00 */
[----:B------:R-:W-:Y:S02]  /*01c0*/  MOV R14, RZ ;  /* 0x000000ff000e7202 */ /* 0x000fe40000000f00 */
[----:B------:R-:W-:Y:S01]  /*01d0*/  MOV R6, R8 ;  /* 0x0000000800067202 */ /* 0x000fe20000000f00 */
[----:B------:R-:W-:Y:S02]  /*01e0*/  ULOP3.LUT UR4, UR7, 0x7ffffff0, URZ, 0xc0, !UPT ;  /* 0x7ffffff007047892 */ /* 0x000fe4000f8ec0ff */
[----:B-1----:R-:W-:Y:S02]  /*01f0*/  UIADD3 UR5, UP1, UPT, UR8, 0x20, URZ ;  /* 0x0000002008057890 */ /* 0x002fe4000ff3e0ff */
[----:B------:R-:W-:Y:S02]  /*0200*/  UIADD3 UR8, UPT, UPT, -UR4, URZ, URZ ;  /* 0x000000ff04087290 */ /* 0x000fe4000fffe1ff */
[----:B------:R-:W-:Y:S01]  /*0210*/  UIADD3.X UR6, UPT, UPT, URZ, UR9, URZ, UP1, !UPT ;  /* 0x00000009ff067290 */ /* 0x000fe20008ffe4ff */
[----:B0-----:R-:W-:-:S03]  /*0220*/  IMAD.WIDE.U32 R2, R9, 0x4, R2 ;  /* 0x0000000409027825 */ /* 0x001fc600078e0002 */
[----:B------:R-:W-:-:S04]  /*0230*/  IADD3 R2, P0, PT, R2, 0x20, RZ ;  /* 0x0000002002027810 */ /* 0x000fc80007f1e0ff */
[----:B------:R-:W-:-:S09]  /*0240*/  IADD3.X R3, PT, PT, RZ, R3, RZ, P0, !PT ;  /* 0x00000003ff037210 */ /* 0x000fd200007fe4ff */
.L_x_46:
[----:B------:R-:W-:Y:S01]  /*0250*/  MOV R4, UR5 ;  /* 0x0000000500047c02 */ /* 0x000fe20008000f00 */
[----:B------:R-:W2:Y:S01]  /*0260*/  LDG.E R16, desc[UR12][R2.64+-0x20] ;  /* 0xffffe00c02107981 */ /* 0x000ea2000c1e1900 */
[----:B------:R-:W-:-:S03]  /*0270*/  MOV R5, UR6 ;  /* 0x0000000600057c02 */ /* 0x000fc60008000f00 */
[----:B------:R-:W3:Y:S01]  /*0280*/  LDG.E R24, desc[UR12][R2.64+-0x1c] ;  /* 0xffffe40c02187981 */ /* 0x000ee2000c1e1900 */
[----:B------:R-:W-:-:S03]  /*0290*/  IMAD.WIDE R4, R6, 0x4, R4 ;  /* 0x0000000406047825 */ /* 0x000fc600078e0204 */
[----:B------:R-:W4:Y:S04]  /*02a0*/  LDG.E R18, desc[UR12][R2.64+-0x18] ;  /* 0xffffe80c02127981 */ /* 0x000f28000c1e1900 */
        /* <DEDUP_REMOVED lines=14> */
[----:B--2---:R-:W-:-:S03]  /*0390*/  FFMA R16, R15, R16, R14 ;  /* 0x000000100f107223 */ /* 0x004fc6000000000e */
[----:B------:R-:W2:Y:S01]  /*03a0*/  LDG.E R15, desc[UR12][R2.64+-0x4] ;  /* 0xfffffc0c020f7981 */ /* 0x000ea2000c1e1900 */
[----:B---3--:R-:W-:-:S03]  /*03b0*/  FFMA R24, R17, R24, R16 ;  /* 0x0000001811187223 */ /* 0x008fc60000000010 */
[----:B------:R-:W2:Y:S01]  /*03c0*/  LDG.E R14, desc[UR12][R4.64+-0x4] ;  /* 0xfffffc0c040e7981 */ /* 0x000ea2000c1e1900 */
[----:B----4-:R-:W-:-:S03]  /*03d0*/  FFMA R24, R19, R18, R24 ;  /* 0x0000001213187223 */ /* 0x010fc60000000018 */
[----:B------:R-:W3:Y:S04]  /*03e0*/  LDG.E R16, desc[UR12][R2.64] ;  /* 0x0000000c02107981 */ /* 0x000ee8000c1e1900 */
[----:B------:R-:W3:Y:S01]  /*03f0*/  LDG.E R17, desc[UR12][R4.64] ;  /* 0x0000000c04117981 */ /* 0x000ee2000c1e1900 */
[----:B-----5:R-:W-:-:S03]  /*0400*/  FFMA R24, R21, R20, R24 ;  /* 0x0000001415187223 */ /* 0x020fc60000000018 */
[----:B------:R-:W4:Y:S04]  /*0410*/  LDG.E R19, desc[UR12][R2.64+0x4] ;  /* 0x0000040c02137981 */ /* 0x000f28000c1e1900 */
[----:B------:R-:W4:Y:S01]  /*0420*/  LDG.E R18, desc[UR12][R4.64+0x4] ;  /* 0x0000040c04127981 */ /* 0x000f22000c1e1900 */
[----:B------:R-:W-:-:S03]  /*0430*/  FFMA R24, R23, R22, R24 ;  /* 0x0000001617187223 */ /* 0x000fc60000000018 */
[----:B------:R-:W5:Y:S04]  /*0440*/  LDG.E R21, desc[UR12][R2.64+0x8] ;  /* 0x0000080c02157981 */ /* 0x000f68000c1e1900 */
[----:B------:R-:W5:Y:S01]  /*0450*/  LDG.E R20, desc[UR12][R4.64+0x8] ;  /* 0x0000080c04147981 */ /* 0x000f62000c1e1900 */
[----:B------:R-:W-:-:S03]  /*0460*/  FFMA R24, R11, R10, R24 ;  /* 0x0000000a0b187223 */ /* 0x000fc60000000018 */
[----:B------:R-:W5:Y:S04]  /*0470*/  LDG.E R23, desc[UR12][R2.64+0xc] ;  /* 0x00000c0c02177981 */ /* 0x000f68000c1e1900 */
[----:B------:R-:W5:Y:S04]  /*0480*/  LDG.E R22, desc[UR12][R4.64+0xc] ;  /* 0x00000c0c04167981 */ /* 0x000f68000c1e1900 */
[----:B------:R-:W5:Y:S01]  /*0490*/  LDG.E R10, desc[UR12][R2.64+0x10] ;  /* 0x0000100c020a7981 */ /* 0x000f62000c1e1900 */
[----:B------:R-:W-:-:S03]  /*04a0*/  FFMA R29, R13, R12, R24 ;  /* 0x0000000c0d1d7223 */ /* 0x000fc60000000018 */
[----:B------:R-:W5:Y:S04]  /*04b0*/  LDG.E R11, desc[UR12][R4.64+0x10] ;  /* 0x0000100c040b7981 */ /* 0x000f68000c1e1900 */
[----:B------:R-:W5:Y:S04]  /*04c0*/  LDG.E R24, desc[UR12][R4.64+0x14] ;  /* 0x0000140c04187981 */ /* 0x000f68000c1e1900 */
[----:B------:R0:W5:Y:S04]  /*04d0*/  LDG.E R12, desc[UR12][R2.64+0x18] ;  /* 0x0000180c020c7981 */ /* 0x000168000c1e1900 */
[----:B------:R-:W5:Y:S01]  /*04e0*/  LDG.E R13, desc[UR12][R4.64+0x18] ;  /* 0x0000180c040d7981 */ /* 0x000f62000c1e1900 */
[----:B------:R-:W-:-:S04]  /*04f0*/  UIADD3 UR8, UPT, UPT, UR8, 0x10, URZ ;  /* 0x0000001008087890 */ /* 0x000fc8000fffe0ff */
[----:B------:R-:W-:Y:S01]  /*0500*/  UISETP.NE.AND UP1, UPT, UR8, URZ, UPT ;  /* 0x000000ff0800728c */ /* 0x000fe2000bf25270 */
[----:B0-----:R-:W-:Y:S02]  /*0510*/  IADD3 R2, P0, PT, R2, 0x40, RZ ;  /* 0x0000004002027810 */ /* 0x001fe40007f1e0ff */
[----:B------:R-:W-:Y:S02]  /*0520*/  IADD3 R6, PT, PT, R6, 0x10, RZ ;  /* 0x0000001006067810 */ /* 0x000fe40007ffe0ff */
[----:B------:R-:W-:Y:S01]  /*0530*/  IADD3.X R3, PT, PT, RZ, R3, RZ, P0, !PT ;  /* 0x00000003ff037210 */ /* 0x000fe200007fe4ff */
[----:B--2---:R-:W-:-:S04]  /*0540*/  FFMA R14, R14, R15, R29 ;  /* 0x0000000f0e0e7223 */ /* 0x004fc8000000001d */
[----:B---3--:R-:W-:-:S04]  /*0550*/  FFMA R17, R17, R16, R14 ;  /* 0x0000001011117223 */ /* 0x008fc8000000000e */
[----:B----4-:R-:W-:-:S04]  /*0560*/  FFMA R17, R18, R19, R17 ;  /* 0x0000001312117223 */ /* 0x010fc80000000011 */
[----:B-----5:R-:W-:-:S04]  /*0570*/  FFMA R17, R20, R21, R17 ;  /* 0x0000001514117223 */ /* 0x020fc80000000011 */
[----:B------:R-:W-:-:S04]  /*0580*/  FFMA R22, R22, R23, R17 ;  /* 0x0000001716167223 */ /* 0x000fc80000000011 */
[----:B------:R-:W-:-:S04]  /*0590*/  FFMA R11, R11, R10, R22 ;  /* 0x0000000a0b0b7223 */ /* 0x000fc80000000016 */
[----:B------:R-:W-:-:S04]  /*05a0*/  FFMA R24, R24, R25, R11 ;  /* 0x0000001918187223 */ /* 0x000fc8000000000b */
[----:B------:R-:W-:-:S04]  /*05b0*/  FFMA R13, R13, R12, R24 ;  /* 0x0000000c0d0d7223 */ /* 0x000fc80000000018 */
[----:B------:R-:W-:Y:S01]  /*05c0*/  FFMA R14, R26, R27, R13 ;  /* 0x0000001b1a0e7223 */ /* 0x000fe2000000000d */
[----:B------:R-:W-:Y:S06]  /*05d0*/  BRA.U UP1, `(.L_x_46) ;  /* 0xfffffffd011c7547 */ /* 0x000fec000b83ffff */
.L_x_45:
[----:B------:R-:W-:Y:S05]  /*05e0*/  BRA.U !UP0, `(.L_x_44) ;  /* 0x0000000508647547 */ /* 0x000fea000b800000 */
[----:B------:R-:W-:Y:S02]  /*05f0*/  UISETP.GE.U32.AND UP0, UPT, UR10, 0x8, UPT ;  /* 0x000000080a00788c */ /* 0x000fe4000bf06070 */
[----:B------:R-:W-:-:S04]  /*0600*/  ULOP3.LUT UR6, UR7, 0x7, URZ, 0xc0, !UPT ;  /* 0x0000000707067892 */ /* 0x000fc8000f8ec0ff */
[----:B------:R-:W-:-:S03]  /*0610*/  UISETP.NE.AND UP1, UPT, UR6, URZ, UPT ;  /* 0x000000ff0600728c */ /* 0x000fc6000bf25270 */
[----:B------:R-:W-:Y:S08]  /*0620*/  BRA.U !UP0, `(.L_x_47) ;  /* 0x0000000108907547 */ /* 0x000ff0000b800000 */
[----:B------:R-:W0:Y:S01]  /*0630*/  LDC.64 R10, c[0x0][0x388] ;  /* 0x0000e200ff0a7b82 */ /* 0x000e220000000a00 */
[----:B------:R-:W1:Y:S01]  /*0640*/  LDCU.64 UR8, c[0x0][0x388] ;  /* 0x00007100ff0877ac */ /* 0x000e620008000a00 */
[C---:B------:R-:W-:Y:S02]  /*0650*/  IADD3 R13, PT, PT, R9.reuse, UR4, RZ ;  /* 0x00000004090d7c10 */ /* 0x040fe4000fffe0ff */
[----:B------:R-:W-:Y:S02]  /*0660*/  IADD3 R6, P0, PT, R9, UR4, RZ ;  /* 0x0000000409067c10 */ /* 0x000fe4000ff1e0ff */
[----:B------:R-:W-:Y:S02]  /*0670*/  IADD3 R3, PT, PT, R8, UR4, RZ ;  /* 0x0000000408037c10 */ /* 0x000fe4000fffe0ff */
[----:B------:R-:W2:Y:S01]  /*0680*/  LDC.64 R4, c[0x0][0x380] ;  /* 0x0000e000ff047b82 */ /* 0x000ea20000000a00 */
[----:B0-----:R-:W-:Y:S01]  /*0690*/  IMAD.WIDE.U32 R10, R13, 0x4, R10 ;  /* 0x000000040d0a7825 */ /* 0x001fe200078e000a */
[----:B------:R-:W-:-:S02]  /*06a0*/  IADD3.X R13, PT, PT, RZ, RZ, RZ, P0, !PT ;  /* 0x000000ffff0d7210 */ /* 0x000fc400007fe4ff */
[C---:B-1----:R-:W-:Y:S02]  /*06b0*/  LEA R2, P0, R6.reuse, UR8, 0x2 ;  /* 0x0000000806027c11 */ /* 0x042fe4000f8010ff */
[----:B------:R-:W3:Y:S01]  /*06c0*/  LDG.E R16, desc[UR12][R10.64] ;  /* 0x0000000c0a107981 */ /* 0x000ee2000c1e1900 */
[----:B--2---:R-:W-:Y:S01]  /*06d0*/  IMAD.WIDE R4, R3, 0x4, R4 ;  /* 0x0000000403047825 */ /* 0x004fe200078e0204 */
[----:B------:R-:W-:-:S04]  /*06e0*/  LEA.HI.X R3, R6, UR9, R13, 0x2, P0 ;  /* 0x0000000906037c11 */ /* 0x000fc800080f140d */
[----:B------:R-:W3:Y:S04]  /*06f0*/  LDG.E R15, desc[UR12][R4.64] ;  /* 0x0000000c040f7981 */ /* 0x000ee8000c1e1900 */
[----:B------:R-:W2:Y:S04]  /*0700*/  LDG.E R18, desc[UR12][R4.64+0x4] ;  /* 0x0000040c04127981 */ /* 0x000ea8000c1e1900 */
[----:B------:R-:W2:Y:S04]  /*0710*/  LDG.E R17, desc[UR12][R2.64+0x4] ;  /* 0x0000040c02117981 */ /* 0x000ea8000c1e1900 */
[----:B------:R-:W4:Y:S04]  /*0720*/  LDG.E R20, desc[UR12][R4.64+0x8] ;  /* 0x0000080c04147981 */ /* 0x000f28000c1e1900 */
        /* <DEDUP_REMOVED lines=11> */
[----:B------:R-:W-:Y:S01]  /*07e0*/  UIADD3 UR4, UPT, UPT, UR4, 0x8, URZ ;  /* 0x0000000804047890 */ /* 0x000fe2000fffe0ff */
[----:B---3--:R-:W-:-:S04]  /*07f0*/  FFMA R15, R15, R16, R14 ;  /* 0x000000100f0f7223 */ /* 0x008fc8000000000e */
[----:B--2---:R-:W-:-:S04]  /*0800*/  FFMA R15, R18, R17, R15 ;  /* 0x00000011120f7223 */ /* 0x004fc8000000000f */
[----:B----4-:R-:W-:-:S04]  /*0810*/  FFMA R15, R20, R19, R15 ;  /* 0x00000013140f7223 */ /* 0x010fc8000000000f */
[----:B-----5:R-:W-:-:S04]  /*0820*/  FFMA R15, R22, R21, R15 ;  /* 0x00000015160f7223 */ /* 0x020fc8000000000f */
[----:B------:R-:W-:-:S04]  /*0830*/  FFMA R15, R24, R23, R15 ;  /* 0x00000017180f7223 */ /* 0x000fc8000000000f */
[----:B------:R-:W-:-:S04]  /*0840*/  FFMA R13, R12, R13, R15 ;  /* 0x0000000d0c0d7223 */ /* 0x000fc8000000000f */
[----:B------:R-:W-:-:S04]  /*0850*/  FFMA R11, R6, R11, R13 ;  /* 0x0000000b060b7223 */ /* 0x000fc8000000000d */
[----:B------:R-:W-:-:S07]  /*0860*/  FFMA R14, R26, R10, R11 ;  /* 0x0000000a1a0e7223 */ /* 0x000fce000000000b */
.L_x_47:
        /* <DEDUP_REMOVED lines=13> */
[----:B-1----:R-:W-:-:S03]  /*0940*/  LEA R2, P0, R6, UR6, 0x2 ;  /* 0x0000000606027c11 */ /* 0x002fc6000f8010ff */
[----:B------:R-:W3:Y:S01]  /*0950*/  LDG.E R10, desc[UR12][R10.64] ;  /* 0x0000000c0a0a7981 */ /* 0x000ee2000c1e1900 */
[----:B------:R-:W-:Y:S01]  /*0960*/  LEA.HI.X R3, R6, UR7, R3, 0x2, P0 ;  /* 0x0000000706037c11 */ /* 0x000fe200080f1403 */
[----:B--2---:R-:W-:-:S04]  /*0970*/  IMAD.WIDE R4, R13, 0x4, R4 ;  /* 0x000000040d047825 */ /* 0x004fc800078e0204 */
[----:B------:R-:W2:Y:S04]  /*0980*/  LDG.E R12, desc[UR12][R2.64+0x4] ;  /* 0x0000040c020c7981 */ /* 0x000ea8000c1e1900 */
[----:B------:R-:W3:Y:S04]  /*0990*/  LDG.E R13, desc[UR12][R4.64] ;  /* 0x0000000c040d7981 */ /* 0x000ee8000c1e1900 */
[----:B------:R-:W2:Y:S04]  /*09a0*/  LDG.E R6, desc[UR12][R4.64+0x4] ;  /* 0x0000040c04067981 */ /* 0x000ea8000c1e1900 */
[----:B------:R-:W4:Y:S04]  /*09b0*/  LDG.E R15, desc[UR12][R4.64+0x8] ;  /* 0x0000080c040f7981 */ /* 0x000f28000c1e1900 */
[----:B------:R-:W4:Y:S04]  /*09c0*/  LDG.E R16, desc[UR12][R2.64+0x8] ;  /* 0x0000080c02107981 */ /* 0x000f28000c1e1900 */
[----:B------:R-:W5:Y:S04]  /*09d0*/  LDG.E R18, desc[UR12][R2.64+0xc] ;  /* 0x00000c0c02127981 */ /* 0x000f68000c1e1900 */
[----:B------:R-:W5:Y:S01]  /*09e0*/  LDG.E R17, desc[UR12][R4.64+0xc] ;  /* 0x00000c0c04117981 */ /* 0x000f62000c1e1900 */
[----:B------:R-:W-:Y:S01]  /*09f0*/  UIADD3 UR4, UPT, UPT, UR4, 0x4, URZ ;  /* 0x0000000404047890 */ /* 0x000fe2000fffe0ff */
[----:B---3--:R-:W-:-:S04]  /*0a00*/  FFMA R13, R13, R10, R14 ;  /* 0x0000000a0d0d7223 */ /* 0x008fc8000000000e */
[----:B--2---:R-:W-:-:S04]  /*0a10*/  FFMA R6, R6, R12, R13 ;  /* 0x0000000c06067223 */ /* 0x004fc8000000000d */
[----:B----4-:R-:W-:-:S04]  /*0a20*/  FFMA R6, R15, R16, R6 ;  /* 0x000000100f067223 */ /* 0x010fc80000000006 */
[----:B-----5:R-:W-:-:S07]  /*0a30*/  FFMA R14, R17, R18, R6 ;  /* 0x00000012110e7223 */ /* 0x020fce0000000006 */
.L_x_48:
[----:B------:R-:W-:Y:S05]  /*0a40*/  BRA.U !UP1, `(.L_x_44) ;  /* 0x00000001094c7547 */ /* 0x000fea000b800000 */
[----:B------:R-:W0:Y:S01]  /*0a50*/  LDC.64 R4, c[0x0][0x388] ;  /* 0x0000e200ff047b82 */ /* 0x000e220000000a00 */
[----:B------:R-:W-:Y:S01]  /*0a60*/  IADD3 R9, PT, PT, R9, UR4, RZ ;  /* 0x0000000409097c10 */ /* 0x000fe2000fffe0ff */
[----:B------:R-:W-:Y:S01]  /*0a70*/  UIADD3 UR5, UPT, UPT, -UR5, URZ, URZ ;  /* 0x000000ff05057290 */ /* 0x000fe2000fffe1ff */
[----:B------:R-:W-:-:S05]  /*0a80*/  IADD3 R11, PT, PT, R8, UR4, RZ ;  /* 0x00000004080b7c10 */ /* 0x000fca000fffe0ff */
[----:B------:R-:W1:Y:S01]  /*0a90*/  LDC.64 R2, c[0x0][0x380] ;  /* 0x0000e000ff027b82 */ /* 0x000e620000000a00 */
[----:B0-----:R-:W-:-:S03]  /*0aa0*/  IMAD.WIDE.U32 R4, R9, 0x4, R4 ;  /* 0x0000000409047825 */ /* 0x001fc600078e0004 */
[----:B------:R-:W-:Y:S02]  /*0ab0*/  MOV R10, R4 ;  /* 0x00000004000a7202 */ /* 0x000fe40000000f00 */
[----:B------:R-:W-:-:S07]  /*0ac0*/  MOV R9, R5 ;  /* 0x0000000500097202 */ /* 0x000fce0000000f00 */
.L_x_49:
[----:B-1----:R-:W-:Y:S01]  /*0ad0*/  IMAD.WIDE R4, R11, 0x4, R2 ;  /* 0x000000040b047825 */ /* 0x002fe200078e0202 */
[----:B------:R-:W-:-:S05]  /*0ae0*/  MOV R8, R10 ;  /* 0x0000000a00087202 */ /* 0x000fca0000000f00 */
[----:B------:R-:W2:Y:S04]  /*0af0*/  LDG.E R5, desc[UR12][R4.64] ;  /* 0x0000000c04057981 */ /* 0x000ea8000c1e1900 */
[----:B------:R0:W2:Y:S01]  /*0b00*/  LDG.E R6, desc[UR12][R8.64] ;  /* 0x0000000c08067981 */ /* 0x0000a2000c1e1900 */
[----:B------:R-:W-:Y:S01]  /*0b10*/  UIADD3 UR5, UPT, UPT, UR5, 0x1, URZ ;  /* 0x0000000105057890 */ /* 0x000fe2000fffe0ff */
[----:B------:R-:W-:Y:S02]  /*0b20*/  IADD3 R10, P0, PT, R10, 0x4, RZ ;  /* 0x000000040a0a7810 */ /* 0x000fe40007f1e0ff */
[----:B------:R-:W-:Y:S01]  /*0b30*/  IADD3 R11, PT, PT, R11, 0x1, RZ ;  /* 0x000000010b0b7810 */ /* 0x000fe20007ffe0ff */
[----:B------:R-:W-:Y:S01]  /*0b40*/  UISETP.NE.AND UP0, UPT, UR5, URZ, UPT ;  /* 0x000000ff0500728c */ /* 0x000fe2000bf05270 */
[----:B0-----:R-:W-:Y:S01]  /*0b50*/  IADD3.X R9, PT, PT, RZ, R9, RZ, P0, !PT ;  /* 0x00000009ff097210 */ /* 0x001fe200007fe4ff */
[----:B--2---:R-:W-:-:S07]  /*0b60*/  FFMA R14, R5, R6, R14 ;  /* 0x00000006050e7223 */ /* 0x004fce000000000e */
[----:B------:R-:W-:Y:S05]  /*0b70*/  BRA.U UP0, `(.L_x_49) ;  /* 0xfffffffd00d47547 */ /* 0x000fea000b83ffff */
.L_x_44:
        /* <DEDUP_REMOVED lines=9> */
.L_x_50:
        /* <DEDUP_REMOVED lines=15> */
.L_x_60:


//--------------------- .nv.shared.reserved.0     --------------------------
	.section	.nv.shared.reserved.0,"aw",@nobits
	.weak		__nv_reservedSMEM_offset_0_alias
	.size		__nv_reservedSMEM_offset_0_alias, 0, 64
	.other		__nv_reservedSMEM_offset_0_alias,@"STO_CUDA_RESERVED_SHARED STV_DEFAULT"
__nv_reservedSMEM_offset_0_alias:
	.zero		0
	.zero		64


//--------------------- .nv.shared._Z20matrixMultiplySharedIfEvPKT_S2_PS0_S3_iiiiii --------------------------
	.section	.nv.shared._Z20matrixMultiplySharedIfEvPKT_S2_PS0_S3_iiiiii,"aw",@nobits
	.sectionflags	@""
	.align	4
.nv.shared._Z20matrixMultiplySharedIfEvPKT_S2_PS0_S3_iiiiii:
	.zero		3072


//--------------------- .nv.shared._Z26matrixMultiplySharedLegacyPKfS0_PfS1_iiiiii --------------------------
	.section	.nv.shared._Z26matrixMultiplySharedLegacyPKfS0_PfS1_iiiiii,"aw",@nobits
	.sectionflags	@""
	.align	4
.nv.shared._Z26matrixMultiplySharedLegacyPKfS0_PfS1_iiiiii:
	.zero		3072


//--------------------- .nv.constant0._Z7find_nnIfEvPKT_PiPS0_iiS0_ --------------------------
	.section	.nv.constant0._Z7find_nnIfEvPKT_PiPS0_iiS0_,"a",@progbits
	.sectionflags	@""
	.align	4
.nv.constant0._Z7find_nnIfEvPKT_PiPS0_iiS0_:
	.zero		932


//--------------------- .nv.constant0._Z20matrixMultiplySharedIfEvPKT_S2_PS0_S3_iiiiii --------------------------
	.section	.nv.constant0._Z20matrixMultiplySharedIfEvPKT_S2_PS0_S3_iiiiii,"a",@progbits
	.sectionflags	@""
	.align	4
.nv.constant0._Z20matrixMultiplySharedIfEvPKT_S2_PS0_S3_iiiiii:
	.zero		952


//--------------------- .nv.constant0._Z9transposeIfEvPKT_PS0_ii --------------------------
	.section	.nv.constant0._Z9transposeIfEvPKT_PS0_ii,"a",@progbits
	.sectionflags	@""
	.align	4
.nv.constant0._Z9transposeIfEvPKT_PS0_ii:
	.zero		920


//--------------------- .nv.constant0._Z15mutualCheckFastPiPKii --------------------------
	.section	.nv.constant0._Z15mutualCheckFastPiPKii,"a",@progbits
	.sectionflags	@""
	.align	4
.nv.constant0._Z15mutualCheckFastPiPKii:
	.zero		916


//--------------------- .nv.constant0._Z11mutualCheckPiPKii --------------------------
	.section	.nv.constant0._Z11mutualCheckPiPKii,"a",@progbits
	.sectionflags	@""
	.align	4
.nv.constant0._Z11mutualCheckPiPKii:
	.zero		916


//--------------------- .nv.constant0._Z15find_nnV2legacyPKfPiPfiif --------------------------
	.section	.nv.constant0._Z15find_nnV2legacyPKfPiPfiif,"a",@progbits
	.sectionflags	@""
	.align	4
.nv.constant0._Z15find_nnV2legacyPKfPiPfiif:
	.zero		932


//--------------------- .nv.constant0._Z13find_nnlegacyPKfPiPfiif --------------------------
	.section	.nv.constant0._Z13find_nnlegacyPKfPiPfiif,"a",@progbits
	.sectionflags	@""
	.align	4
.nv.constant0._Z13find_nnlegacyPKfPiPfiif:
	.zero		932


//--------------------- .nv.constant0._Z30similarityMatrixAndTransposeV2PKfS0_iiiPfS1_ --------------------------
	.section	.nv.constant0._Z30similarityMatrixAndTransposeV2PKfS0_iiiPfS1_,"a",@progbits
	.sectionflags	@""
	.align	4
.nv.constant0._Z30similarityMatrixAndTransposeV2PKfS0_iiiPfS1_:
	.zero		944


//--------------------- .nv.constant0._Z26matrixMultiplySharedLegacyPKfS0_PfS1_iiiiii --------------------------
	.section	.nv.constant0._Z26matrixMultiplySharedLegacyPKfS0_PfS1_iiiiii,"a",@progbits
	.sectionflags	@""
	.align	4
.nv.constant0._Z26matrixMultiplySharedLegacyPKfS0_PfS1_iiiiii:
	.zero		952


//--------------------- .nv.constant0._Z28similarityMatrixAndTransposePKfS0_iiiPfS1_ --------------------------
	.section	.nv.constant0._Z28similarityMatrixAndTransposePKfS0_iiiPfS1_,"a",@progbits
	.sectionflags	@""
	.align	4
.nv.constant0._Z28similarityMatrixAndTransposePKfS0_iiiPfS1_:
	.zero		944


//--------------------- SYMBOLS --------------------------

	.type		.nv.reservedSmem.offset0,@object
	.size		.nv.reservedSmem.offset0,0x4
	.type		.nv.reservedSmem.cap,@object
	.size		.nv.reservedSmem.cap,0x4
